def matmul_kernel(
    a_ptr,
    b_ptr,
    c_ptr,
    M,
    N,
    K,
    stride_am,
    stride_ak,
    stride_bk,
    stride_bn,
    stride_cm,
    stride_cn,
    BLOCK_M: tl.constexpr,
    BLOCK_N: tl.constexpr,
    BLOCK_K: tl.constexpr,
    GROUP_M: tl.constexpr,
):
    pid = tl.program_id(axis=0)
    num_pid_m = tl.cdiv(M, BLOCK_M)
    num_pid_n = tl.cdiv(N, BLOCK_N)
    num_pid_in_group = GROUP_M * num_pid_n
    group_id = pid // num_pid_in_group
    first_pid_m = group_id * GROUP_M
    group_size_m = min(num_pid_m - first_pid_m, GROUP_M)
    pid_m = first_pid_m + ((pid % num_pid_in_group) % group_size_m)
    pid_n = (pid % num_pid_in_group) // group_size_m

    offs_am = (pid_m * BLOCK_M + tl.arange(0, BLOCK_M)) % M
    offs_bn = (pid_n * BLOCK_N + tl.arange(0, BLOCK_N)) % N
    offs_k = tl.arange(0, BLOCK_K)
    a_ptrs = a_ptr + offs_am[:, None] * stride_am + offs_k[None, :] * stride_ak
    b_ptrs = b_ptr + offs_k[:, None] * stride_bk + offs_bn[None, :] * stride_bn

    acc = tl.zeros((BLOCK_M, BLOCK_N), dtype=tl.float32)
    for kk in range(0, tl.cdiv(K, BLOCK_K)):
        a = tl.load(a_ptrs, mask=offs_k[None, :] < K - kk * BLOCK_K, other=0.0)
        b = tl.load(b_ptrs, mask=offs_k[:, None] < K - kk * BLOCK_K, other=0.0)
        acc = tl.dot(a, b, acc)
        a_ptrs += BLOCK_K * stride_ak
        b_ptrs += BLOCK_K * stride_bk

    c = acc.to(c_ptr.dtype.element_ty)
    offs_cm = pid_m * BLOCK_M + tl.arange(0, BLOCK_M)
    offs_cn = pid_n * BLOCK_N + tl.arange(0, BLOCK_N)
    c_ptrs = c_ptr + offs_cm[:, None] * stride_cm + offs_cn[None, :] * stride_cn
    mask = (offs_cm[:, None] < M) & (offs_cn[None, :] < N)
    tl.store(c_ptrs, c, mask=mask)

# config = {"BLOCK_K": 16, "BLOCK_M": 512, "BLOCK_N": 32, "GROUP_M": 8, "arch": "sm_100", "dtype": "fp16", "num_ctas": 1, "num_stages": 3, "num_warps": 4}
# arch = sm_100


// ===== COMPILED SASS (sm_100a) =====

	.target	sm_100a

	.elftype	@"ET_EXEC"


//--------------------- .note.nv.tkinfo           --------------------------
	.section	.note.nv.tkinfo,"",@"SHT_NOTE"
	.sectionflags	@"SHF_NOTE_NV_TKINFO"
	.tkinfo
        /*0018*/ 	.word	0x00000081
        /*0030*/ 	.string	""
        /*0030*/ 	.string	"ptxas-blackwell"
        /*0030*/ 	.string	"Cuda compilation tools, release 12.9, V12.9.86"
        /*0030*/ 	.string	"Build cuda_12.9.r12.9/compiler.36037853_0"
        /*0030*/ 	.string	"-v  -suppress-debug-info  -lineinfo  -arch sm_100a "



//--------------------- .note.nv.cuver            --------------------------
	.section	.note.nv.cuver,"",@"SHT_NOTE"
	.sectionflags	@"SHF_NOTE_NV_CUVER"
        /*0018*/ 	.short	0x0001
        /*001a*/ 	.short	0x0064
        /*001c*/ 	.short	0x0001
        /*001e*/ 	.short	0x0000
        /*0020*/ 	.short	0x0001
        /*0022*/ 	.short	0x0000


//--------------------- .nv.info                  --------------------------
	.section	.nv.info,"",@"SHT_CUDA_INFO"
	.align	4


	//----- nvinfo : EIATTR_REGCOUNT
	.align		4
        /*0000*/ 	.byte	0x04, 0x2f
        /*0002*/ 	.short	(.L_4 - .L_3)
	.align		4
.L_3:
        /*0004*/ 	.word	index@(matmul_kernel)
        /*0008*/ 	.word	0x000000e5


	//----- nvinfo : EIATTR_FRAME_SIZE
	.align		4
.L_4:
        /*000c*/ 	.byte	0x04, 0x11
        /*000e*/ 	.short	(.L_6 - .L_5)
	.align		4
.L_5:
        /*0010*/ 	.word	index@($__internal_2_$__cuda_sm10x_tcgen05_guardrail_trap_unallocated_columns_being_dealloced)
        /*0014*/ 	.word	0x00000000


	//----- nvinfo : EIATTR_FRAME_SIZE
	.align		4
.L_6:
        /*0018*/ 	.byte	0x04, 0x11
        /*001a*/ 	.short	(.L_8 - .L_7)
	.align		4
.L_7:
        /*001c*/ 	.word	index@($__internal_1_$__cuda_sm10x_tcgen05_guardrail_trap_phase_invalid_during_alloc)
        /*0020*/ 	.word	0x00000000


	//----- nvinfo : EIATTR_FRAME_SIZE
	.align		4
.L_8:
        /*0024*/ 	.byte	0x04, 0x11
        /*0026*/ 	.short	(.L_10 - .L_9)
	.align		4
.L_9:
        /*0028*/ 	.word	index@($__internal_0_$__cuda_sm10x_tcgen05_guardrail_trap_col_being_dealloced_not_returned_by_alloc)
        /*002c*/ 	.word	0x00000000


	//----- nvinfo : EIATTR_FRAME_SIZE
	.align		4
.L_10:
        /*0030*/ 	.byte	0x04, 0x11
        /*0032*/ 	.short	(.L_12 - .L_11)
	.align		4
.L_11:
        /*0034*/ 	.word	index@(matmul_kernel)
        /*0038*/ 	.word	0x00000000


	//----- nvinfo : EIATTR_MIN_STACK_SIZE
	.align		4
.L_12:
        /*003c*/ 	.byte	0x04, 0x12
        /*003e*/ 	.short	(.L_14 - .L_13)
	.align		4
.L_13:
        /*0040*/ 	.word	index@(matmul_kernel)
        /*0044*/ 	.word	0x00000000
.L_14:


//--------------------- .nv.info.matmul_kernel    --------------------------
	.section	.nv.info.matmul_kernel,"",@"SHT_CUDA_INFO"
	.sectionflags	@""
	.align	4


	//----- nvinfo : EIATTR_CUDA_API_VERSION
	.align		4
        /*0000*/ 	.byte	0x04, 0x37
        /*0002*/ 	.short	(.L_16 - .L_15)
.L_15:
        /*0004*/ 	.word	0x00000081


	//----- nvinfo : EIATTR_KPARAM_INFO
	.align		4
.L_16:
        /*0008*/ 	.byte	0x04, 0x17
        /*000a*/ 	.short	(.L_18 - .L_17)
.L_17:
        /*000c*/ 	.word	0x00000000
        /*0010*/ 	.short	0x000d
        /*0012*/ 	.short	0x0048
        /*0014*/ 	.byte	0x00, 0xf4, 0x21, 0x00


	//----- nvinfo : EIATTR_KPARAM_INFO
	.align		4
.L_18:
        /*0018*/ 	.byte	0x04, 0x17
        /*001a*/ 	.short	(.L_20 - .L_19)
.L_19:
        /*001c*/ 	.word	0x00000000
        /*0020*/ 	.short	0x000c
        /*0022*/ 	.short	0x0040
        /*0024*/ 	.byte	0x00, 0xf4, 0x21, 0x00


	//----- nvinfo : EIATTR_KPARAM_INFO
	.align		4
.L_20:
        /*0028*/ 	.byte	0x04, 0x17
        /*002a*/ 	.short	(.L_22 - .L_21)
.L_21:
        /*002c*/ 	.word	0x00000000
        /*0030*/ 	.short	0x000b
        /*0032*/ 	.short	0x0038
        /*0034*/ 	.byte	0x00, 0xf0, 0x11, 0x00


	//----- nvinfo : EIATTR_KPARAM_INFO
	.align		4
.L_22:
        /*0038*/ 	.byte	0x04, 0x17
        /*003a*/ 	.short	(.L_24 - .L_23)
.L_23:
        /*003c*/ 	.word	0x00000000
        /*0040*/ 	.short	0x000a
        /*0042*/ 	.short	0x0034
        /*0044*/ 	.byte	0x00, 0xf0, 0x11, 0x00


	//----- nvinfo : EIATTR_KPARAM_INFO
	.align		4
.L_24:
        /*0048*/ 	.byte	0x04, 0x17
        /*004a*/ 	.short	(.L_26 - .L_25)
.L_25:
        /*004c*/ 	.word	0x00000000
        /*0050*/ 	.short	0x0009
        /*0052*/ 	.short	0x0030
        /*0054*/ 	.byte	0x00, 0xf0, 0x11, 0x00


	//----- nvinfo : EIATTR_KPARAM_INFO
	.align		4
.L_26:
        /*0058*/ 	.byte	0x04, 0x17
        /*005a*/ 	.short	(.L_28 - .L_27)
.L_27:
        /*005c*/ 	.word	0x00000000
        /*0060*/ 	.short	0x0008
        /*0062*/ 	.short	0x002c
        /*0064*/ 	.byte	0x00, 0xf0, 0x11, 0x00


	//----- nvinfo : EIATTR_KPARAM_INFO
	.align		4
.L_28:
        /*0068*/ 	.byte	0x04, 0x17
        /*006a*/ 	.short	(.L_30 - .L_29)
.L_29:
        /*006c*/ 	.word	0x00000000
        /*0070*/ 	.short	0x0007
        /*0072*/ 	.short	0x0028
        /*0074*/ 	.byte	0x00, 0xf0, 0x11, 0x00


	//----- nvinfo : EIATTR_KPARAM_INFO
	.align		4
.L_30:
        /*0078*/ 	.byte	0x04, 0x17
        /*007a*/ 	.short	(.L_32 - .L_31)
.L_31:
        /*007c*/ 	.word	0x00000000
        /*0080*/ 	.short	0x0006
        /*0082*/ 	.short	0x0024
        /*0084*/ 	.byte	0x00, 0xf0, 0x11, 0x00


	//----- nvinfo : EIATTR_KPARAM_INFO
	.align		4
.L_32:
        /*0088*/ 	.byte	0x04, 0x17
        /*008a*/ 	.short	(.L_34 - .L_33)
.L_33:
        /*008c*/ 	.word	0x00000000
        /*0090*/ 	.short	0x0005
        /*0092*/ 	.short	0x0020
        /*0094*/ 	.byte	0x00, 0xf0, 0x11, 0x00


	//----- nvinfo : EIATTR_KPARAM_INFO
	.align		4
.L_34:
        /*0098*/ 	.byte	0x04, 0x17
        /*009a*/ 	.short	(.L_36 - .L_35)
.L_35:
        /*009c*/ 	.word	0x00000000
        /*00a0*/ 	.short	0x0004
        /*00a2*/ 	.short	0x001c
        /*00a4*/ 	.byte	0x00, 0xf0, 0x11, 0x00


	//----- nvinfo : EIATTR_KPARAM_INFO
	.align		4
.L_36:
        /*00a8*/ 	.byte	0x04, 0x17
        /*00aa*/ 	.short	(.L_38 - .L_37)
.L_37:
        /*00ac*/ 	.word	0x00000000
        /*00b0*/ 	.short	0x0003
        /*00b2*/ 	.short	0x0018
        /*00b4*/ 	.byte	0x00, 0xf0, 0x11, 0x00


	//----- nvinfo : EIATTR_KPARAM_INFO
	.align		4
.L_38:
        /*00b8*/ 	.byte	0x04, 0x17
        /*00ba*/ 	.short	(.L_40 - .L_39)
.L_39:
        /*00bc*/ 	.word	0x00000000
        /*00c0*/ 	.short	0x0002
        /*00c2*/ 	.short	0x0010
        /*00c4*/ 	.byte	0x00, 0xf4, 0x21, 0x00


	//----- nvinfo : EIATTR_KPARAM_INFO
	.align		4
.L_40:
        /*00c8*/ 	.byte	0x04, 0x17
        /*00ca*/ 	.short	(.L_42 - .L_41)
.L_41:
        /*00cc*/ 	.word	0x00000000
        /*00d0*/ 	.short	0x0001
        /*00d2*/ 	.short	0x0008
        /*00d4*/ 	.byte	0x00, 0xf4, 0x21, 0x00


	//----- nvinfo : EIATTR_KPARAM_INFO
	.align		4
.L_42:
        /*00d8*/ 	.byte	0x04, 0x17
        /*00da*/ 	.short	(.L_44 - .L_43)
.L_43:
        /*00dc*/ 	.word	0x00000000
        /*00e0*/ 	.short	0x0000
        /*00e2*/ 	.short	0x0000
        /*00e4*/ 	.byte	0x00, 0xf4, 0x21, 0x00


	//----- nvinfo : EIATTR_AT_ENTRY_FRAGMENTS
	.align		4
.L_44:
        /*00e8*/ 	.byte	0x04, 0x4f
        /*00ea*/ 	.short	(.L_46 - .L_45)


	//   ....[0]....
.L_45:
        /*00ec*/ 	.word	0x00000004


	//----- nvinfo : EIATTR_RESERVED_SMEM_USED
	.align		4
.L_46:
        /*00f0*/ 	.byte	0x01, 0x41
	.zero		2


	//----- nvinfo : EIATTR_SPARSE_MMA_MASK
	.align		4
        /*00f4*/ 	.byte	0x03, 0x50
        /*00f6*/ 	.short	0x0000


	//----- nvinfo : EIATTR_TCGEN05_1CTA_USED
	.align		4
        /*00f8*/ 	.byte	0x01, 0x51
	.zero		2


	//----- nvinfo : EIATTR_MAXREG_COUNT
	.align		4
        /*00fc*/ 	.byte	0x03, 0x1b
        /*00fe*/ 	.short	0x00ff


	//----- nvinfo : EIATTR_NUM_BARRIERS
	.align		4
        /*0100*/ 	.byte	0x02, 0x4c
        /*0102*/ 	.byte	0x01
	.zero		1


	//----- nvinfo : EIATTR_INT_WARP_WIDE_INSTR_OFFSETS
	.align		4
        /*0104*/ 	.byte	0x04, 0x31
        /*0106*/ 	.short	(.L_48 - .L_47)


	//   ....[0]....
.L_47:
        /*0108*/ 	.word	0x00001190


	//   ....[1]....
        /*010c*/ 	.word	0x000011d0


	//   ....[2]....
        /*0110*/ 	.word	0x00002340


	//   ....[3]....
        /*0114*/ 	.word	0x00006a50


	//   ....[4]....
        /*0118*/ 	.word	0x00006aa0


	//----- nvinfo : EIATTR_COOP_GROUP_MASK_REGIDS
	.align		4
.L_48:
        /*011c*/ 	.byte	0x04, 0x29
        /*011e*/ 	.short	(.L_50 - .L_49)


	//   ....[0]....
.L_49:
        /*0120*/ 	.word	0xffffffff


	//   ....[1]....
        /*0124*/ 	.word	0xffffffff


	//   ....[2]....
        /*0128*/ 	.word	0xffffffff


	//   ....[3]....
        /*012c*/ 	.word	0xffffffff


	//----- nvinfo : EIATTR_COOP_GROUP_INSTR_OFFSETS
	.align		4
.L_50:
        /*0130*/ 	.byte	0x04, 0x28
        /*0132*/ 	.short	(.L_52 - .L_51)


	//   ....[0]....
.L_51:
        /*0134*/ 	.word	0x00000070


	//   ....[1]....
        /*0138*/ 	.word	0x00000330


	//   ....[2]....
        /*013c*/ 	.word	0x000068e0


	//   ....[3]....
        /*0140*/ 	.word	0x00006b50


	//----- nvinfo : EIATTR_VRC_CTA_INIT_COUNT
	.align		4
.L_52:
        /*0144*/ 	.byte	0x02, 0x4a
        /*0146*/ 	.byte	0x80
	.zero		1


	//----- nvinfo : EIATTR_MBARRIER_INSTR_OFFSETS
	.align		4
        /*0148*/ 	.byte	0x04, 0x39
        /*014a*/ 	.short	(.L_54 - .L_53)


	//   ....[0]....
.L_53:
        /*014c*/ 	.word	0x00001360
        /*0150*/ 	.word	0x000000ff
        /*0154*/ 	.word	0x00000000
        /*0158*/ 	.short	0x0100
        /*015a*/ 	.byte	0x06
	.zero		1


	//   ....[1]....
        /*015c*/ 	.word	0x00002380
        /*0160*/ 	.word	0x000000ff
        /*0164*/ 	.word	0x00008808
        /*0168*/ 	.short	0x0100
        /*016a*/ 	.byte	0x09
	.zero		1


	//   ....[2]....
        /*016c*/ 	.word	0x00002c80
        /*0170*/ 	.word	0x000000ff
        /*0174*/ 	.word	0x00000000
        /*0178*/ 	.short	0x010a
        /*017a*/ 	.byte	0x06
	.zero		1


	//   ....[3]....
        /*017c*/ 	.word	0x00004150
        /*0180*/ 	.word	0x000000ff
        /*0184*/ 	.word	0x00000000
        /*0188*/ 	.short	0x010a
        /*018a*/ 	.byte	0x06
	.zero		1


	//   ....[4]....
        /*018c*/ 	.word	0x00004240
        /*0190*/ 	.word	0x000000ff
        /*0194*/ 	.word	0x00008800
        /*0198*/ 	.short	0x0108
        /*019a*/ 	.byte	0x09
	.zero		1


	//   ....[5]....
        /*019c*/ 	.word	0x00004280
        /*01a0*/ 	.word	0x000000ff
        /*01a4*/ 	.word	0x00008808
        /*01a8*/ 	.short	0x0108
        /*01aa*/ 	.byte	0x09
	.zero		1


	//   ....[6]....
        /*01ac*/ 	.word	0x00006b70
        /*01b0*/ 	.word	0x000000ff
        /*01b4*/ 	.word	0x00000000
        /*01b8*/ 	.short	0x010a
        /*01ba*/ 	.byte	0x06
	.zero		1


	//   ....[7]....
        /*01bc*/ 	.word	0x00006ba0
        /*01c0*/ 	.word	0x000000ff
        /*01c4*/ 	.word	0x00000000
        /*01c8*/ 	.short	0x010a
        /*01ca*/ 	.byte	0x06
	.zero		1


	//----- nvinfo : EIATTR_NUM_MBARRIERS
	.align		4
.L_54:
        /*01cc*/ 	.byte	0x03, 0x38
        /*01ce*/ 	.short	0x0002


	//----- nvinfo : EIATTR_EXIT_INSTR_OFFSETS
	.align		4
        /*01d0*/ 	.byte	0x04, 0x1c
        /*01d2*/ 	.short	(.L_56 - .L_55)


	//   ....[0]....
.L_55:
        /*01d4*/ 	.word	0x00006b60


	//----- nvinfo : EIATTR_REQNTID
	.align		4
.L_56:
        /*01d8*/ 	.byte	0x04, 0x10
        /*01da*/ 	.short	(.L_58 - .L_57)
.L_57:
        /*01dc*/ 	.word	0x00000080
        /*01e0*/ 	.word	0x00000001
        /*01e4*/ 	.word	0x00000001


	//----- nvinfo : EIATTR_CRS_STACK_SIZE
	.align		4
.L_58:
        /*01e8*/ 	.byte	0x04, 0x1e
        /*01ea*/ 	.short	(.L_60 - .L_59)
.L_59:
        /*01ec*/ 	.word	0x00000000


	//----- nvinfo : EIATTR_CBANK_PARAM_SIZE
	.align		4
.L_60:
        /*01f0*/ 	.byte	0x03, 0x19
        /*01f2*/ 	.short	0x0050


	//----- nvinfo : EIATTR_PARAM_CBANK
	.align		4
        /*01f4*/ 	.byte	0x04, 0x0a
        /*01f6*/ 	.short	(.L_62 - .L_61)
	.align		4
.L_61:
        /*01f8*/ 	.word	index@(.nv.constant0.matmul_kernel)
        /*01fc*/ 	.short	0x0380
        /*01fe*/ 	.short	0x0050


	//----- nvinfo : EIATTR_SW_WAR
	.align		4
.L_62:
        /*0200*/ 	.byte	0x04, 0x36
        /*0202*/ 	.short	(.L_64 - .L_63)
.L_63:
        /*0204*/ 	.word	0x00000008
.L_64:


//--------------------- .nv.compat                --------------------------
	.section	.nv.compat,"",@"SHT_CUDA_COMPAT_INFO"
	.align	4
        /*0000*/ 	.byte	0x02, 0x02, 0x02, 0x00, 0x02, 0x05, 0x05, 0x00, 0x02, 0x03, 0x00, 0x00, 0x02, 0x06, 0x01, 0x00


//--------------------- .nv.callgraph             --------------------------
	.section	.nv.callgraph,"",@"SHT_CUDA_CALLGRAPH"
	.align	4
	.sectionentsize	8
	.align		4
        /*0000*/ 	.word	0x00000000
	.align		4
        /*0004*/ 	.word	0xffffffff
	.align		4
        /*0008*/ 	.word	0x00000000
	.align		4
        /*000c*/ 	.word	0xfffffffe
	.align		4
        /*0010*/ 	.word	0x00000000
	.align		4
        /*0014*/ 	.word	0xfffffffd
	.align		4
        /*0018*/ 	.word	0x00000000
	.align		4
        /*001c*/ 	.word	0xfffffffc


//--------------------- .text.matmul_kernel       --------------------------
	.section	.text.matmul_kernel,"ax",@progbits
	.align	128
        .global         matmul_kernel
        .type           matmul_kernel,@function
        .size           matmul_kernel,(.L_x_20 - matmul_kernel)
        .other          matmul_kernel,@"STO_CUDA_ENTRY STV_DEFAULT"
matmul_kernel:
.text.matmul_kernel:
[----:B------:R-:W0:Y:S01]  /*0000*/  LDC R1, c[0x0][0x37c] ;  /* 0x0000df00ff017b82 */ /* 0x000e220000000800 */
[----:B------:R-:W1:Y:S01]  /*0010*/  S2R R3, SR_TID.X ;  /* 0x0000000000037919 */ /* 0x000e620000002100 */
[----:B------:R-:W2:Y:S01]  /*0020*/  LDCU.64 UR20, c[0x0][0x358] ;  /* 0x00006b00ff1477ac */ /* 0x000ea20008000a00 */
[----:B-1----:R-:W-:-:S13]  /*0030*/  ISETP.GE.U32.AND P0, PT, R3, 0x20, PT ;  /* 0x000000200300780c */ /* 0x002fda0003f06070 */
[----:B------:R-:W-:Y:S02]  /*0040*/  VOTEU.ANY UP0, P0 ;  /* 0x0000000000ff7886 */ /* 0x000fe40000000100 */
[----:B0-2---:R-:W-:Y:S05]  /*0050*/  BRA.U UP0, `(.L_x_0) ;  /* 0x0000000100b87547 */ /* 0x005fea000b800000 */
[----:B------:R-:W0:Y:S01]  /*0060*/  S2UR UR6, SR_CgaCtaId ;  /* 0x00000000000679c3 */ /* 0x000e220000008800 */
[----:B------:R-:W-:Y:S01]  /*0070*/  NOP ;  /* 0x0000000000007918 */ /* 0x000fe20000000000 */
[----:B------:R-:W-:Y:S02]  /*0080*/  UMOV UR4, 0x40 ;  /* 0x0000004000047882 */ /* 0x000fe40000000000 */
[----:B0-----:R-:W-:-:S09]  /*0090*/  ULEA UR4, UR6, UR4, 0x18 ;  /* 0x0000000406047291 */ /* 0x001fd2000f8ec0ff */
[----:B------:R-:W0:Y:S01]  /*00a0*/  LDS.U8 R0, [UR4] ;  /* 0x00000004ff007984 */ /* 0x000e220008000000 */
[----:B------:R-:W-:Y:S02]  /*00b0*/  UMOV UR4, 0x400 ;  /* 0x0000040000047882 */ /* 0x000fe40000000000 */
[----:B------:R-:W-:Y:S01]  /*00c0*/  ULEA UR4, UR6, UR4, 0x18 ;  /* 0x0000000406047291 */ /* 0x000fe2000f8ec0ff */
[----:B0-----:R-:W-:-:S13]  /*00d0*/  ISETP.NE.AND P0, PT, R0, RZ, PT ;  /* 0x000000ff0000720c */ /* 0x001fda0003f05270 */
[----:B------:R-:W-:Y:S05]  /*00e0*/  @P0 BRA `(.L_x_1) ;  /* 0x00000000007c0947 */ /* 0x000fea0003800000 */
[----:B------:R-:W-:-:S13]  /*00f0*/  ELECT P0, URZ, PT ;  /* 0x0000000000ff782f */ /* 0x000fda0003800000 */
[----:B------:R-:W-:Y:S05]  /*0100*/  @!P0 BRA `(.L_x_2) ;  /* 0x0000000000848947 */ /* 0x000fea0003800000 */
[----:B------:R-:W-:Y:S01]  /*0110*/  UMOV UR5, 0x4 ;  /* 0x0000000400057882 */ /* 0x000fe20000000000 */
[----:B------:R-:W-:Y:S02]  /*0120*/  IMAD.MOV.U32 R7, RZ, RZ, 0x1 ;  /* 0x00000001ff077424 */ /* 0x000fe400078e00ff */
[----:B------:R-:W-:Y:S02]  /*0130*/  IMAD.MOV.U32 R5, RZ, RZ, 0xf ;  /* 0x0000000fff057424 */ /* 0x000fe400078e00ff */
[----:B------:R-:W-:Y:S04]  /*0140*/  DEPBAR.LE SB0, 0x36 ;  /* 0x00008d800000791a */ /* 0x000fe80000000000 */
[----:B------:R-:W0:Y:S02]  /*0150*/  UTCATOMSWS.FIND_AND_SET.ALIGN UP1, UR5, UR5 ;  /* 0x00000005000575e3 */ /* 0x000e240008020800 */
[----:B0-----:R-:W-:-:S04]  /*0160*/  PLOP3.LUT P0, PT, PT, PT, UP1, 0x80, 0x8 ;  /* 0x000000000008781c */ /* 0x001fc80003f0f018 */
[----:B------:R-:W-:-:S04]  /*0170*/  SEL R0, RZ, 0xffffffff, !P0 ;  /* 0xffffffffff007807 */ /* 0x000fc80004000000 */
[----:B------:R-:W-:Y:S01]  /*0180*/  ISETP.NE.AND P0, PT, R0, RZ, PT ;  /* 0x000000ff0000720c */ /* 0x000fe20003f05270 */
[----:B------:R-:W-:-:S12]  /*0190*/  IMAD.U32 R0, RZ, RZ, UR5 ;  /* 0x00000005ff007e24 */ /* 0x000fd8000f8e00ff */
[----:B------:R-:W-:Y:S05]  /*01a0*/  @P0 BRA `(.L_x_3) ;  /* 0x0000000000240947 */ /* 0x000fea0003800000 */
.L_x_4:
[----:B------:R-:W-:Y:S05]  /*01b0*/  NANOSLEEP 0x64 ;  /* 0x000000640000795d */ /* 0x000fea0003800000 */
[----:B------:R-:W-:-:S05]  /*01c0*/  UMOV UR5, 0x4 ;  /* 0x0000000400057882 */ /* 0x000fca0000000000 */
[----:B------:R-:W-:Y:S04]  /*01d0*/  DEPBAR.LE SB0, 0x36 ;  /* 0x00008d800000791a */ /* 0x000fe80000000000 */
[----:B------:R-:W0:Y:S02]  /*01e0*/  UTCATOMSWS.FIND_AND_SET.ALIGN UP1, UR5, UR5 ;  /* 0x00000005000575e3 */ /* 0x000e240008020800 */
[----:B0-----:R-:W-:-:S04]  /*01f0*/  PLOP3.LUT P0, PT, PT, PT, UP1, 0x80, 0x8 ;  /* 0x000000000008781c */ /* 0x001fc80003f0f018 */
[----:B------:R-:W-:-:S04]  /*0200*/  SEL R0, RZ, 0xffffffff, !P0 ;  /* 0xffffffffff007807 */ /* 0x000fc80004000000 */
[----:B------:R-:W-:Y:S01]  /*0210*/  ISETP.NE.AND P0, PT, R0, RZ, PT ;  /* 0x000000ff0000720c */ /* 0x000fe20003f05270 */
[----:B------:R-:W-:-:S12]  /*0220*/  IMAD.U32 R0, RZ, RZ, UR5 ;  /* 0x00000005ff007e24 */ /* 0x000fd8000f8e00ff */
[----:B------:R-:W-:Y:S05]  /*0230*/  @!P0 BRA `(.L_x_4) ;  /* 0xfffffffc00dc8947 */ /* 0x000fea000383ffff */
.L_x_3:
[C---:B------:R-:W-:Y:S01]  /*0240*/  VIADD R4, R0.reuse, 0x10 ;  /* 0x0000001000047836 */ /* 0x040fe20000000000 */
[----:B------:R-:W-:Y:S01]  /*0250*/  UMOV UR5, 0x50 ;  /* 0x0000005000057882 */ /* 0x000fe20000000000 */
[----:B------:R-:W-:Y:S01]  /*0260*/  SHF.L.U32 R2, R5, R0, RZ ;  /* 0x0000000005027219 */ /* 0x000fe200000006ff */
[----:B------:R-:W-:Y:S01]  /*0270*/  ULEA UR5, UR6, UR5, 0x18 ;  /* 0x0000000506057291 */ /* 0x000fe2000f8ec0ff */
[----:B------:R-:W-:Y:S01]  /*0280*/  IMAD.SHL.U32 R0, R0, 0x20, RZ ;  /* 0x0000002000007824 */ /* 0x000fe200078e00ff */
[----:B------:R-:W-:-:S04]  /*0290*/  SHF.L.U32 R5, R7, R4, RZ ;  /* 0x0000000407057219 */ /* 0x000fc800000006ff */
[----:B------:R-:W-:-:S05]  /*02a0*/  LOP3.LUT R2, R5, R2, RZ, 0xfc, !PT ;  /* 0x0000000205027212 */ /* 0x000fca00078efcff */
[----:B------:R0:W-:Y:S04]  /*02b0*/  ATOMS.OR RZ, [UR5], R2 ;  /* 0x00000002ffff798c */ /* 0x0001e8000b000005 */
[----:B------:R0:W-:Y:S01]  /*02c0*/  STS [UR4], R0 ;  /* 0x00000000ff007988 */ /* 0x0001e20008000804 */
[----:B------:R-:W-:Y:S05]  /*02d0*/  BRA `(.L_x_2) ;  /* 0x0000000000107947 */ /* 0x000fea0003800000 */
.L_x_1:
[----:B------:R-:W-:Y:S01]  /*02e0*/  IMAD.MOV.U32 R0, RZ, RZ, -0x1 ;  /* 0xffffffffff007424 */ /* 0x000fe200078e00ff */
[----:B------:R-:W-:-:S04]  /*02f0*/  MOV R4, 0x320 ;  /* 0x0000032000047802 */ /* 0x000fc80000000f00 */
[----:B------:R0:W-:Y:S03]  /*0300*/  STS [UR4], R0 ;  /* 0x00000000ff007988 */ /* 0x0001e60008000804 */
[----:B0-----:R-:W-:Y:S05]  /*0310*/  CALL.REL.NOINC `($__internal_1_$__cuda_sm10x_tcgen05_guardrail_trap_phase_invalid_during_alloc) ;  /* 0x0000006800387944 */ /* 0x001fea0003c00000 */
.L_x_2:
[----:B------:R-:W-:Y:S05]  /*0320*/  WARPSYNC.ALL ;  /* 0x0000000000007948 */ /* 0x000fea0003800000 */
[----:B------:R-:W-:Y:S01]  /*0330*/  NOP ;  /* 0x0000000000007918 */ /* 0x000fe20000000000 */
.L_x_0:
[----:B------:R-:W1:Y:S01]  /*0340*/  LDC.64 R4, c[0x0][0x398] ;  /* 0x0000e600ff047b82 */ /* 0x000e620000000a00 */
[----:B------:R-:W2:Y:S01]  /*0350*/  S2R R9, SR_CTAID.X ;  /* 0x0000000000097919 */ /* 0x000ea20000002500 */
[----:B------:R-:W-:Y:S01]  /*0360*/  UMOV UR9, 0x400 ;  /* 0x0000040000097882 */ /* 0x000fe20000000000 */
[----:B------:R-:W-:Y:S01]  /*0370*/  SHF.R.U32.HI R147, RZ, 0x5, R3 ;  /* 0x00000005ff937819 */ /* 0x000fe20000011603 */
[----:B------:R-:W3:Y:S04]  /*0380*/  LDCU.128 UR16, c[0x0][0x380] ;  /* 0x00007000ff1077ac */ /* 0x000ee80008000c00 */
[----:B------:R-:W4:Y:S08]  /*0390*/  S2UR UR4, SR_CgaCtaId ;  /* 0x00000000000479c3 */ /* 0x000f300000008800 */
[----:B------:R-:W5:Y:S01]  /*03a0*/  LDC.64 R82, c[0x0][0x3a0] ;  /* 0x0000e800ff527b82 */ /* 0x000f620000000a00 */
[----:B01----:R-:W-:Y:S01]  /*03b0*/  VIADD R0, R5, 0x1f ;  /* 0x0000001f05007836 */ /* 0x003fe20000000000 */
[----:B------:R-:W-:-:S02]  /*03c0*/  IABS R18, R5 ;  /* 0x0000000500127213 */ /* 0x000fc40000000000 */
[----:B------:R-:W-:Y:S02]  /*03d0*/  IABS R16, R4 ;  /* 0x0000000400107213 */ /* 0x000fe40000000000 */
[----:B------:R-:W-:Y:S01]  /*03e0*/  SHF.R.S32.HI R7, RZ, 0x1f, R0 ;  /* 0x0000001fff077819 */ /* 0x000fe20000011400 */
[----:B----4-:R-:W-:-:S03]  /*03f0*/  ULEA UR9, UR4, UR9, 0x18 ;  /* 0x0000000904097291 */ /* 0x010fc6000f8ec0ff */
[----:B------:R-:W-:Y:S02]  /*0400*/  LEA.HI R7, R7, R0, RZ, 0x5 ;  /* 0x0000000007077211 */ /* 0x000fe400078f28ff */
[----:B--2---:R-:W-:Y:S02]  /*0410*/  IABS R10, R9 ;  /* 0x00000009000a7213 */ /* 0x004fe40000000000 */
[----:B------:R-:W-:-:S05]  /*0420*/  SHF.R.S32.HI R7, RZ, 0x5, R7 ;  /* 0x00000005ff077819 */ /* 0x000fca0000011407 */
[----:B------:R-:W-:-:S05]  /*0430*/  IMAD.SHL.U32 R2, R7, 0x8, RZ ;  /* 0x0000000807027824 */ /* 0x000fca00078e00ff */
[-C--:B------:R-:W-:Y:S02]  /*0440*/  IABS R11, R2.reuse ;  /* 0x00000002000b7213 */ /* 0x080fe40000000000 */
[----:B------:R-:W-:Y:S02]  /*0450*/  IABS R12, R2 ;  /* 0x00000002000c7213 */ /* 0x000fe40000000000 */
[----:B------:R-:W0:Y:S08]  /*0460*/  I2F.RP R0, R11 ;  /* 0x0000000b00007306 */ /* 0x000e300000209400 */
[----:B0-----:R-:W0:Y:S02]  /*0470*/  MUFU.RCP R0, R0 ;  /* 0x0000000000007308 */ /* 0x001e240000001000 */
[----:B0-----:R-:W-:-:S02]  /*0480*/  VIADD R6, R0, 0xffffffe ;  /* 0x0ffffffe00067836 */ /* 0x001fc40000000000 */
[----:B------:R-:W-:-:S04]  /*0490*/  IMAD.MOV R0, RZ, RZ, -R12 ;  /* 0x000000ffff007224 */ /* 0x000fc800078e0a0c */
[----:B------:R0:W1:Y:S02]  /*04a0*/  F2I.FTZ.U32.TRUNC.NTZ R7, R6 ;  /* 0x0000000600077305 */ /* 0x000064000021f000 */
[----:B0-----:R-:W-:Y:S02]  /*04b0*/  IMAD.MOV.U32 R6, RZ, RZ, RZ ;  /* 0x000000ffff067224 */ /* 0x001fe400078e00ff */
[----:B-1----:R-:W-:-:S04]  /*04c0*/  IMAD.MOV R8, RZ, RZ, -R7 ;  /* 0x000000ffff087224 */ /* 0x002fc800078e0a07 */
[----:B------:R-:W-:Y:S02]  /*04d0*/  IMAD R13, R8, R11, RZ ;  /* 0x0000000b080d7224 */ /* 0x000fe400078e02ff */
[----:B------:R-:W-:Y:S02]  /*04e0*/  IMAD.MOV.U32 R8, RZ, RZ, R10 ;  /* 0x000000ffff087224 */ /* 0x000fe400078e000a */
[----:B------:R-:W-:-:S06]  /*04f0*/  IMAD.HI.U32 R7, R7, R13, R6 ;  /* 0x0000000d07077227 */ /* 0x000fcc00078e0006 */
[----:B------:R-:W-:-:S04]  /*0500*/  IMAD.HI.U32 R7, R7, R8, RZ ;  /* 0x0000000807077227 */ /* 0x000fc800078e00ff */
[----:B------:R-:W-:Y:S01]  /*0510*/  IMAD R0, R7, R0, R8 ;  /* 0x0000000007007224 */ /* 0x000fe200078e0208 */
[----:B------:R-:W-:Y:S04]  /*0520*/  BAR.SYNC.DEFER_BLOCKING 0x0 ;  /* 0x0000000000007b1d */ /* 0x000fe80000010000 */
[----:B------:R-:W-:-:S13]  /*0530*/  ISETP.GT.U32.AND P1, PT, R11, R0, PT ;  /* 0x000000000b00720c */ /* 0x000fda0003f24070 */
[----:B------:R-:W-:Y:S02]  /*0540*/  @!P1 IMAD.IADD R0, R0, 0x1, -R11 ;  /* 0x0000000100009824 */ /* 0x000fe400078e0a0b */
[----:B------:R-:W-:Y:S01]  /*0550*/  @!P1 VIADD R7, R7, 0x1 ;  /* 0x0000000107079836 */ /* 0x000fe20000000000 */
[----:B------:R-:W-:Y:S02]  /*0560*/  ISETP.NE.AND P1, PT, R2, RZ, PT ;  /* 0x000000ff0200720c */ /* 0x000fe40003f25270 */
[----:B------:R-:W-:Y:S02]  /*0570*/  ISETP.GE.U32.AND P0, PT, R0, R11, PT ;  /* 0x0000000b0000720c */ /* 0x000fe40003f06070 */
[----:B------:R-:W-:-:S04]  /*0580*/  LOP3.LUT R0, R9, R2, RZ, 0x3c, !PT ;  /* 0x0000000209007212 */ /* 0x000fc800078e3cff */
[----:B------:R-:W-:Y:S01]  /*0590*/  ISETP.GE.AND P2, PT, R0, RZ, PT ;  /* 0x000000ff0000720c */ /* 0x000fe20003f46270 */
[----:B------:R-:W-:-:S06]  /*05a0*/  VIADD R0, R4, 0x1ff ;  /* 0x000001ff04007836 */ /* 0x000fcc0000000000 */
[----:B------:R-:W-:-:S04]  /*05b0*/  @P0 VIADD R7, R7, 0x1 ;  /* 0x0000000107070836 */ /* 0x000fc80000000000 */
[----:B------:R-:W-:Y:S01]  /*05c0*/  IMAD.MOV.U32 R6, RZ, RZ, R7 ;  /* 0x000000ffff067224 */ /* 0x000fe200078e0007 */
[----:B------:R-:W-:-:S03]  /*05d0*/  SHF.R.S32.HI R7, RZ, 0x1f, R0 ;  /* 0x0000001fff077819 */ /* 0x000fc60000011400 */
[----:B------:R-:W-:Y:S01]  /*05e0*/  @!P2 IMAD.MOV R6, RZ, RZ, -R6 ;  /* 0x000000ffff06a224 */ /* 0x000fe200078e0a06 */
[----:B------:R-:W-:Y:S02]  /*05f0*/  @!P1 LOP3.LUT R6, RZ, R2, RZ, 0x33, !PT ;  /* 0x00000002ff069212 */ /* 0x000fe400078e33ff */
[----:B------:R-:W-:-:S03]  /*0600*/  LEA.HI R7, R7, R0, RZ, 0x9 ;  /* 0x0000000007077211 */ /* 0x000fc600078f48ff */
[----:B------:R-:W-:Y:S02]  /*0610*/  IMAD.SHL.U32 R10, R6, 0x8, RZ ;  /* 0x00000008060a7824 */ /* 0x000fe400078e00ff */
[----:B------:R-:W-:-:S03]  /*0620*/  IMAD.MOV R6, RZ, RZ, -R6 ;  /* 0x000000ffff067224 */ /* 0x000fc600078e0a06 */
[----:B------:R-:W-:Y:S01]  /*0630*/  LEA.HI.SX32 R7, R7, -R10, 0x17 ;  /* 0x8000000a07077211 */ /* 0x000fe200078fbaff */
[----:B------:R-:W-:Y:S02]  /*0640*/  IMAD R14, R2, R6, R9 ;  /* 0x00000006020e7224 */ /* 0x000fe400078e0209 */
[----:B------:R-:W-:Y:S01]  /*0650*/  IMAD.MOV.U32 R6, RZ, RZ, RZ ;  /* 0x000000ffff067224 */ /* 0x000fe200078e00ff */
[----:B------:R-:W-:Y:S02]  /*0660*/  VIMNMX R15, PT, PT, R7, 0x8, PT ;  /* 0x00000008070f7848 */ /* 0x000fe40003fe0100 */
[----:B------:R-:W-:Y:S02]  /*0670*/  IABS R2, R14 ;  /* 0x0000000e00027213 */ /* 0x000fe40000000000 */
[----:B------:R-:W-:-:S04]  /*0680*/  IABS R11, R15 ;  /* 0x0000000f000b7213 */ /* 0x000fc80000000000 */
[----:B------:R-:W0:Y:S08]  /*0690*/  I2F.RP R0, R11 ;  /* 0x0000000b00007306 */ /* 0x000e300000209400 */
[----:B0-----:R-:W0:Y:S02]  /*06a0*/  MUFU.RCP R0, R0 ;  /* 0x0000000000007308 */ /* 0x001e240000001000 */
[----:B0-----:R-:W-:-:S06]  /*06b0*/  VIADD R7, R0, 0xffffffe ;  /* 0x0ffffffe00077836 */ /* 0x001fcc0000000000 */
[----:B------:R-:W0:Y:S02]  /*06c0*/  F2I.FTZ.U32.TRUNC.NTZ R7, R7 ;  /* 0x0000000700077305 */ /* 0x000e24000021f000 */
[----:B0-----:R-:W-:-:S04]  /*06d0*/  IMAD.MOV R8, RZ, RZ, -R7 ;  /* 0x000000ffff087224 */ /* 0x001fc800078e0a07 */
[----:B------:R-:W-:Y:S01]  /*06e0*/  IMAD R9, R8, R11, RZ ;  /* 0x0000000b08097224 */ /* 0x000fe200078e02ff */
[----:B------:R-:W-:-:S03]  /*06f0*/  IABS R8, R15 ;  /* 0x0000000f00087213 */ /* 0x000fc60000000000 */
[----:B------:R-:W-:Y:S02]  /*0700*/  IMAD.HI.U32 R6, R7, R9, R6 ;  /* 0x0000000907067227 */ /* 0x000fe400078e0006 */
[----:B------:R-:W0:Y:S02]  /*0710*/  I2F.RP R7, R18 ;  /* 0x0000001200077306 */ /* 0x000e240000209400 */
[----:B------:R-:W-:Y:S02]  /*0720*/  IMAD.MOV.U32 R9, RZ, RZ, R2 ;  /* 0x000000ffff097224 */ /* 0x000fe400078e0002 */
[----:B------:R-:W-:Y:S02]  /*0730*/  IMAD.MOV R0, RZ, RZ, -R8 ;  /* 0x000000ffff007224 */ /* 0x000fe400078e0a08 */
[----:B------:R-:W-:Y:S02]  /*0740*/  IMAD.HI.U32 R6, R6, R9, RZ ;  /* 0x0000000906067227 */ /* 0x000fe400078e00ff */
[----:B------:R-:W1:Y:S02]  /*0750*/  I2F.RP R2, R16 ;  /* 0x0000001000027306 */ /* 0x000e640000209400 */
[----:B------:R-:W-:-:S05]  /*0760*/  IMAD R0, R6, R0, R9 ;  /* 0x0000000006007224 */ /* 0x000fca00078e0209 */
[----:B------:R-:W-:Y:S01]  /*0770*/  ISETP.GT.U32.AND P1, PT, R11, R0, PT ;  /* 0x000000000b00720c */ /* 0x000fe20003f24070 */
[----:B0-----:R-:W0:Y:S08]  /*0780*/  MUFU.RCP R7, R7 ;  /* 0x0000000700077308 */ /* 0x001e300000001000 */
[----:B-1----:R-:W1:Y:S04]  /*0790*/  MUFU.RCP R2, R2 ;  /* 0x0000000200027308 */ /* 0x002e680000001000 */
[----:B------:R-:W-:-:S02]  /*07a0*/  @!P1 IMAD.IADD R0, R0, 0x1, -R11 ;  /* 0x0000000100009824 */ /* 0x000fc400078e0a0b */
[----:B------:R-:W-:Y:S01]  /*07b0*/  @!P1 VIADD R6, R6, 0x1 ;  /* 0x0000000106069836 */ /* 0x000fe20000000000 */
[----:B------:R-:W-:Y:S02]  /*07c0*/  ISETP.NE.AND P1, PT, R15, RZ, PT ;  /* 0x000000ff0f00720c */ /* 0x000fe40003f25270 */
[----:B------:R-:W-:Y:S01]  /*07d0*/  ISETP.GE.U32.AND P0, PT, R0, R11, PT ;  /* 0x0000000b0000720c */ /* 0x000fe20003f06070 */
[----:B0-----:R-:W-:Y:S01]  /*07e0*/  VIADD R8, R7, 0xffffffe ;  /* 0x0ffffffe07087836 */ /* 0x001fe20000000000 */
[----:B------:R-:W-:Y:S02]  /*07f0*/  LOP3.LUT R0, R14, R15, RZ, 0x3c, !PT ;  /* 0x0000000f0e007212 */ /* 0x000fe400078e3cff */
[----:B------:R-:W-:Y:S01]  /*0800*/  SHF.R.U32.HI R11, RZ, 0x4, R3 ;  /* 0x00000004ff0b7819 */ /* 0x000fe20000011603 */
[----:B------:R0:W2:Y:S01]  /*0810*/  F2I.FTZ.U32.TRUNC.NTZ R9, R8 ;  /* 0x0000000800097305 */ /* 0x0000a2000021f000 */
[----:B------:R-:W-:Y:S02]  /*0820*/  ISETP.GE.AND P2, PT, R0, RZ, PT ;  /* 0x000000ff0000720c */ /* 0x000fe40003f46270 */
[----:B------:R-:W-:-:S05]  /*0830*/  SGXT.U32 R11, R11, 0x3 ;  /* 0x000000030b0b781a */ /* 0x000fca0000000000 */
[----:B------:R-:W-:Y:S02]  /*0840*/  @P0 VIADD R6, R6, 0x1 ;  /* 0x0000000106060836 */ /* 0x000fe40000000000 */
[----:B0-----:R-:W-:Y:S02]  /*0850*/  IMAD.MOV.U32 R8, RZ, RZ, RZ ;  /* 0x000000ffff087224 */ /* 0x001fe400078e00ff */
[----:B------:R-:W-:Y:S02]  /*0860*/  IMAD.MOV.U32 R0, RZ, RZ, R6 ;  /* 0x000000ffff007224 */ /* 0x000fe400078e0006 */
[----:B-1----:R-:W-:Y:S02]  /*0870*/  VIADD R6, R2, 0xffffffe ;  /* 0x0ffffffe02067836 */ /* 0x002fe40000000000 */
[----:B------:R-:W-:Y:S01]  /*0880*/  @!P2 IMAD.MOV R0, RZ, RZ, -R0 ;  /* 0x000000ffff00a224 */ /* 0x000fe200078e0a00 */
[----:B------:R-:W-:Y:S01]  /*0890*/  @!P1 LOP3.LUT R0, RZ, R15, RZ, 0x33, !PT ;  /* 0x0000000fff009212 */ /* 0x000fe200078e33ff */
[----:B------:R-:W0:Y:S01]  /*08a0*/  F2I.FTZ.U32.TRUNC.NTZ R7, R6 ;  /* 0x0000000600077305 */ /* 0x000e22000021f000 */
[----:B--2---:R-:W-:-:S03]  /*08b0*/  IMAD.MOV R13, RZ, RZ, -R9 ;  /* 0x000000ffff0d7224 */ /* 0x004fc600078e0a09 */
[----:B------:R-:W-:Y:S02]  /*08c0*/  IMAD.SHL.U32 R2, R0, 0x20, RZ ;  /* 0x0000002000027824 */ /* 0x000fe400078e00ff */
[----:B------:R-:W-:Y:S02]  /*08d0*/  IMAD R13, R13, R18, RZ ;  /* 0x000000120d0d7224 */ /* 0x000fe400078e02ff */
[----:B------:R-:W-:Y:S01]  /*08e0*/  IMAD.MOV R0, RZ, RZ, -R0 ;  /* 0x000000ffff007224 */ /* 0x000fe200078e0a00 */
[----:B------:R-:W-:Y:S01]  /*08f0*/  LOP3.LUT R11, R2, R11, RZ, 0xfc, !PT ;  /* 0x0000000b020b7212 */ /* 0x000fe200078efcff */
[----:B------:R-:W-:Y:S01]  /*0900*/  IMAD.HI.U32 R12, R9, R13, R8 ;  /* 0x0000000d090c7227 */ /* 0x000fe200078e0008 */
[----:B------:R-:W-:Y:S02]  /*0910*/  LOP3.LUT R9, R3, 0x7f, RZ, 0xc0, !PT ;  /* 0x0000007f03097812 */ /* 0x000fe400078ec0ff */
[----:B------:R-:W-:Y:S01]  /*0920*/  LOP3.LUT R22, R11, 0x8, RZ, 0xfc, !PT ;  /* 0x000000080b167812 */ /* 0x000fe200078efcff */
[----:B------:R-:W-:Y:S01]  /*0930*/  IMAD R0, R15, R0, R14 ;  /* 0x000000000f007224 */ /* 0x000fe200078e020e */
[----:B------:R-:W-:Y:S01]  /*0940*/  LOP3.LUT R24, R11, 0x10, RZ, 0xfc, !PT ;  /* 0x000000100b187812 */ /* 0x000fe200078efcff */
[----:B0-----:R-:W-:Y:S01]  /*0950*/  IMAD.MOV R13, RZ, RZ, -R7 ;  /* 0x000000ffff0d7224 */ /* 0x001fe200078e0a07 */
[----:B------:R-:W-:Y:S01]  /*0960*/  IABS R17, R22 ;  /* 0x0000001600117213 */ /* 0x000fe20000000000 */
[----:B------:R-:W-:Y:S01]  /*0970*/  IMAD.IADD R0, R10, 0x1, R0 ;  /* 0x000000010a007824 */ /* 0x000fe200078e0200 */
[----:B------:R-:W-:Y:S01]  /*0980*/  IABS R23, R24 ;  /* 0x0000001800177213 */ /* 0x000fe20000000000 */
[----:B------:R-:W-:Y:S01]  /*0990*/  IMAD R13, R13, R16, RZ ;  /* 0x000000100d0d7224 */ /* 0x000fe200078e02ff */
[----:B------:R-:W-:Y:S01]  /*09a0*/  ISETP.NE.U32.AND P3, PT, R9, RZ, PT ;  /* 0x000000ff0900720c */ /* 0x000fe20003f65070 */
[----:B------:R-:W-:-:S02]  /*09b0*/  IMAD.MOV.U32 R15, RZ, RZ, R17 ;  /* 0x000000ffff0f7224 */ /* 0x000fc400078e0011 */
[----:B------:R-:W-:Y:S02]  /*09c0*/  IMAD R0, R0, 0x200, R9 ;  /* 0x0000020000007824 */ /* 0x000fe400078e0209 */
[----:B------:R-:W-:-:S04]  /*09d0*/  IMAD.HI.U32 R8, R12, R15, RZ ;  /* 0x0000000f0c087227 */ /* 0x000fc800078e00ff */
[----:B------:R-:W-:Y:S02]  /*09e0*/  IMAD.MOV.U32 R6, RZ, RZ, RZ ;  /* 0x000000ffff067224 */ /* 0x000fe400078e00ff */
[----:B------:R-:W-:Y:S02]  /*09f0*/  IMAD.MOV R8, RZ, RZ, -R8 ;  /* 0x000000ffff087224 */ /* 0x000fe400078e0a08 */
[C---:B------:R-:W-:Y:S02]  /*0a00*/  VIADD R138, R0.reuse, 0x80 ;  /* 0x00000080008a7836 */ /* 0x040fe40000000000 */
[C---:B------:R-:W-:Y:S02]  /*0a10*/  VIADD R137, R0.reuse, 0x100 ;  /* 0x0000010000897836 */ /* 0x040fe40000000000 */
[----:B------:R-:W-:Y:S01]  /*0a20*/  IMAD.HI.U32 R6, R7, R13, R6 ;  /* 0x0000000d07067227 */ /* 0x000fe200078e0006 */
[----:B------:R-:W-:Y:S02]  /*0a30*/  IABS R17, R138 ;  /* 0x0000008a00117213 */ /* 0x000fe40000000000 */
[----:B------:R-:W-:Y:S01]  /*0a40*/  IABS R19, R137 ;  /* 0x0000008900137213 */ /* 0x000fe20000000000 */
[----:B------:R-:W-:-:S02]  /*0a50*/  VIADD R136, R0, 0x180 ;  /* 0x0000018000887836 */ /* 0x000fc40000000000 */
[----:B------:R-:W-:Y:S01]  /*0a60*/  IMAD R13, R18, R8, R15 ;  /* 0x00000008120d7224 */ /* 0x000fe200078e020f */
[----:B------:R-:W-:Y:S01]  /*0a70*/  IABS R15, R0 ;  /* 0x00000000000f7213 */ /* 0x000fe20000000000 */
[----:B------:R-:W-:Y:S01]  /*0a80*/  IMAD.HI.U32 R10, R12, R23, RZ ;  /* 0x000000170c0a7227 */ /* 0x000fe200078e00ff */
[----:B------:R-:W-:-:S03]  /*0a90*/  IABS R21, R136 ;  /* 0x0000008800157213 */ /* 0x000fc60000000000 */
[----:B------:R-:W-:-:S04]  /*0aa0*/  IMAD.HI.U32 R7, R6, R15, RZ ;  /* 0x0000000f06077227 */ /* 0x000fc800078e00ff */
[----:B------:R-:W-:-:S04]  /*0ab0*/  IMAD.HI.U32 R8, R6, R17, RZ ;  /* 0x0000001106087227 */ /* 0x000fc800078e00ff */
[----:B------:R-:W-:-:S04]  /*0ac0*/  IMAD.HI.U32 R9, R6, R19, RZ ;  /* 0x0000001306097227 */ /* 0x000fc800078e00ff */
[----:B------:R-:W-:-:S04]  /*0ad0*/  IMAD.HI.U32 R6, R6, R21, RZ ;  /* 0x0000001506067227 */ /* 0x000fc800078e00ff */
[----:B------:R-:W-:Y:S02]  /*0ae0*/  IMAD.MOV R7, RZ, RZ, -R7 ;  /* 0x000000ffff077224 */ /* 0x000fe400078e0a07 */
[----:B------:R-:W-:Y:S02]  /*0af0*/  IMAD.MOV R14, RZ, RZ, -R10 ;  /* 0x000000ffff0e7224 */ /* 0x000fe400078e0a0a */
[----:B------:R-:W-:Y:S02]  /*0b00*/  IMAD.MOV R10, RZ, RZ, -R6 ;  /* 0x000000ffff0a7224 */ /* 0x000fe400078e0a06 */
[----:B------:R-:W-:Y:S02]  /*0b10*/  IMAD.MOV R8, RZ, RZ, -R8 ;  /* 0x000000ffff087224 */ /* 0x000fe400078e0a08 */
[C---:B------:R-:W-:Y:S01]  /*0b20*/  IMAD R6, R16.reuse, R7, R15 ;  /* 0x0000000710067224 */ /* 0x040fe200078e020f */
[----:B------:R-:W-:Y:S01]  /*0b30*/  IABS R15, R11 ;  /* 0x0000000b000f7213 */ /* 0x000fe20000000000 */
[----:B------:R-:W-:-:S02]  /*0b40*/  IMAD R7, R16, R8, R17 ;  /* 0x0000000810077224 */ /* 0x000fc400078e0211 */
[C---:B------:R-:W-:Y:S01]  /*0b50*/  IMAD R10, R16.reuse, R10, R21 ;  /* 0x0000000a100a7224 */ /* 0x040fe200078e0215 */
[C---:B------:R-:W-:Y:S01]  /*0b60*/  ISETP.GT.U32.AND P0, PT, R16.reuse, R6, PT ;  /* 0x000000061000720c */ /* 0x040fe20003f04070 */
[----:B------:R-:W-:Y:S01]  /*0b70*/  IMAD.MOV R9, RZ, RZ, -R9 ;  /* 0x000000ffff097224 */ /* 0x000fe200078e0a09 */
[----:B------:R-:W-:Y:S01]  /*0b80*/  ISETP.GT.U32.AND P1, PT, R16, R7, PT ;  /* 0x000000071000720c */ /* 0x000fe20003f24070 */
[----:B------:R-:W-:Y:S01]  /*0b90*/  IMAD.HI.U32 R8, R12, R15, RZ ;  /* 0x0000000f0c087227 */ /* 0x000fe200078e00ff */
[C---:B------:R-:W-:Y:S02]  /*0ba0*/  ISETP.GT.U32.AND P5, PT, R16.reuse, R10, PT ;  /* 0x0000000a1000720c */ /* 0x040fe40003fa4070 */
[----:B------:R-:W-:Y:S01]  /*0bb0*/  LOP3.LUT R21, R11, 0x18, RZ, 0xfc, !PT ;  /* 0x000000180b157812 */ /* 0x000fe200078efcff */
[----:B------:R-:W-:Y:S02]  /*0bc0*/  IMAD R9, R16, R9, R19 ;  /* 0x0000000910097224 */ /* 0x000fe400078e0213 */
[----:B------:R-:W-:Y:S01]  /*0bd0*/  IMAD.MOV R17, RZ, RZ, -R8 ;  /* 0x000000ffff117224 */ /* 0x000fe200078e0a08 */
[----:B------:R-:W-:Y:S01]  /*0be0*/  IABS R19, R21 ;  /* 0x0000001500137213 */ /* 0x000fe20000000000 */
[----:B------:R-:W-:Y:S01]  /*0bf0*/  IMAD R14, R18, R14, R23 ;  /* 0x0000000e120e7224 */ /* 0x000fe200078e0217 */
[----:B------:R-:W-:Y:S01]  /*0c00*/  ISETP.GT.U32.AND P2, PT, R16, R9, PT ;  /* 0x000000091000720c */ /* 0x000fe20003f44070 */
[--C-:B------:R-:W-:Y:S01]  /*0c10*/  @!P0 IMAD.IADD R6, R6, 0x1, -R16.reuse ;  /* 0x0000000106068824 */ /* 0x100fe200078e0a10 */
[----:B------:R-:W-:Y:S01]  /*0c20*/  ISETP.GT.U32.AND P0, PT, R18, R13, PT ;  /* 0x0000000d1200720c */ /* 0x000fe20003f04070 */
[--C-:B------:R-:W-:Y:S01]  /*0c30*/  @!P1 IMAD.IADD R7, R7, 0x1, -R16.reuse ;  /* 0x0000000107079824 */ /* 0x100fe200078e0a10 */
[----:B------:R-:W0:Y:S01]  /*0c40*/  LDS R23, [UR9] ;  /* 0x00000009ff177984 */ /* 0x000e220008000800 */
[----:B------:R-:W-:Y:S01]  /*0c50*/  @!P5 IMAD.IADD R10, R10, 0x1, -R16 ;  /* 0x000000010a0ad824 */ /* 0x000fe200078e0a10 */
[----:B------:R-:W-:Y:S01]  /*0c60*/  ISETP.GT.U32.AND P4, PT, R16, R6, PT ;  /* 0x000000061000720c */ /* 0x000fe20003f84070 */
[----:B------:R-:W-:Y:S01]  /*0c70*/  IMAD.HI.U32 R12, R12, R19, RZ ;  /* 0x000000130c0c7227 */ /* 0x000fe200078e00ff */
[----:B------:R-:W-:-:S02]  /*0c80*/  ISETP.GT.U32.AND P6, PT, R16, R7, PT ;  /* 0x000000071000720c */ /* 0x000fc40003fc4070 */
[----:B------:R-:W-:Y:S01]  /*0c90*/  ISETP.GT.U32.AND P1, PT, R16, R10, PT ;  /* 0x0000000a1000720c */ /* 0x000fe20003f24070 */
[----:B------:R-:W-:Y:S01]  /*0ca0*/  IMAD.MOV R20, RZ, RZ, -R12 ;  /* 0x000000ffff147224 */ /* 0x000fe200078e0a0c */
[C---:B------:R-:W-:Y:S01]  /*0cb0*/  ISETP.GT.U32.AND P5, PT, R18.reuse, R14, PT ;  /* 0x0000000e1200720c */ /* 0x040fe20003fa4070 */
[--C-:B------:R-:W-:Y:S02]  /*0cc0*/  @!P2 IMAD.IADD R9, R9, 0x1, -R16.reuse ;  /* 0x000000010909a824 */ /* 0x100fe400078e0a10 */
[C---:B------:R-:W-:Y:S02]  /*0cd0*/  IMAD R12, R18.reuse, R17, R15 ;  /* 0x00000011120c7224 */ /* 0x040fe400078e020f */
[----:B------:R-:W-:Y:S01]  /*0ce0*/  IMAD R15, R18, R20, R19 ;  /* 0x00000014120f7224 */ /* 0x000fe200078e0213 */
[----:B------:R-:W-:Y:S01]  /*0cf0*/  ISETP.GT.U32.AND P2, PT, R16, R9, PT ;  /* 0x000000091000720c */ /* 0x000fe20003f44070 */
[----:B------:R-:W-:Y:S01]  /*0d00*/  @!P4 IMAD.IADD R6, R6, 0x1, -R16 ;  /* 0x000000010606c824 */ /* 0x000fe200078e0a10 */
[----:B------:R-:W-:Y:S01]  /*0d10*/  ISETP.GT.U32.AND P4, PT, R18, R12, PT ;  /* 0x0000000c1200720c */ /* 0x000fe20003f84070 */
[----:B------:R-:W-:-:S02]  /*0d20*/  IMAD.SHL.U32 R8, R147, 0x200000, RZ ;  /* 0x0020000093087824 */ /* 0x000fc400078e00ff */
[--C-:B------:R-:W-:Y:S01]  /*0d30*/  @!P6 IMAD.IADD R7, R7, 0x1, -R16.reuse ;  /* 0x000000010707e824 */ /* 0x100fe200078e0a10 */
[----:B------:R-:W-:Y:S01]  /*0d40*/  ISETP.GT.U32.AND P6, PT, R18, R15, PT ;  /* 0x0000000f1200720c */ /* 0x000fe20003fc4070 */
[----:B------:R-:W-:Y:S01]  /*0d50*/  @!P1 IMAD.IADD R10, R10, 0x1, -R16 ;  /* 0x000000010a0a9824 */ /* 0x000fe200078e0a10 */
[----:B------:R-:W-:Y:S01]  /*0d60*/  ISETP.GE.AND P1, PT, R138, RZ, PT ;  /* 0x000000ff8a00720c */ /* 0x000fe20003f26270 */
[--C-:B------:R-:W-:Y:S01]  /*0d70*/  @!P0 IMAD.IADD R13, R13, 0x1, -R18.reuse ;  /* 0x000000010d0d8824 */ /* 0x100fe200078e0a12 */
[----:B------:R-:W-:Y:S01]  /*0d80*/  LOP3.LUT R8, R8, 0x600000, RZ, 0xc0, !PT ;  /* 0x0060000008087812 */ /* 0x000fe200078ec0ff */
[----:B------:R-:W-:Y:S01]  /*0d90*/  @!P5 IMAD.IADD R14, R14, 0x1, -R18 ;  /* 0x000000010e0ed824 */ /* 0x000fe200078e0a12 */
[----:B------:R-:W-:Y:S01]  /*0da0*/  BAR.SYNC.DEFER_BLOCKING 0x0 ;  /* 0x0000000000007b1d */ /* 0x000fe20000010000 */
[----:B------:R-:W-:Y:S01]  /*0db0*/  @!P2 IMAD.IADD R9, R9, 0x1, -R16 ;  /* 0x000000010909a824 */ /* 0x000fe200078e0a10 */
[----:B------:R-:W-:Y:S01]  /*0dc0*/  R2UR UR10, R8 ;  /* 0x00000000080a72ca */ /* 0x000fe200000e0000 */
[--C-:B------:R-:W-:Y:S01]  /*0dd0*/  @!P4 IMAD.IADD R12, R12, 0x1, -R18.reuse ;  /* 0x000000010c0cc824 */ /* 0x100fe200078e0a12 */
[----:B------:R-:W-:Y:S01]  /*0de0*/  ISETP.GE.AND P2, PT, R0, RZ, PT ;  /* 0x000000ff0000720c */ /* 0x000fe20003f46270 */
[----:B------:R-:W-:Y:S01]  /*0df0*/  IMAD.MOV.U32 R8, RZ, RZ, R7 ;  /* 0x000000ffff087224 */ /* 0x000fe200078e0007 */
[----:B------:R-:W-:Y:S01]  /*0e00*/  ISETP.GE.AND P5, PT, R136, RZ, PT ;  /* 0x000000ff8800720c */ /* 0x000fe20003fa6270 */
[----:B------:R-:W-:Y:S01]  /*0e10*/  @!P6 IMAD.IADD R15, R15, 0x1, -R18 ;  /* 0x000000010f0fe824 */ /* 0x000fe200078e0a12 */
[----:B------:R-:W-:Y:S01]  /*0e20*/  ISETP.GE.AND P0, PT, R137, RZ, PT ;  /* 0x000000ff8900720c */ /* 0x000fe20003f06270 */
[----:B------:R-:W-:Y:S01]  /*0e30*/  @!P1 IMAD.MOV R8, RZ, RZ, -R8 ;  /* 0x000000ffff089224 */ /* 0x000fe200078e0a08 */
[----:B------:R-:W-:-:S02]  /*0e40*/  ISETP.GT.U32.AND P4, PT, R18, R13, PT ;  /* 0x0000000d1200720c */ /* 0x000fc40003f84070 */
[C---:B------:R-:W-:Y:S02]  /*0e50*/  ISETP.GT.U32.AND P6, PT, R18.reuse, R14, PT ;  /* 0x0000000e1200720c */ /* 0x040fe40003fc4070 */
[C---:B------:R-:W-:Y:S02]  /*0e60*/  ISETP.GT.U32.AND P1, PT, R18.reuse, R12, PT ;  /* 0x0000000c1200720c */ /* 0x040fe40003f24070 */
[----:B------:R-:W-:Y:S01]  /*0e70*/  LOP3.LUT R7, RZ, R4, RZ, 0x33, !PT ;  /* 0x00000004ff077212 */ /* 0x000fe200078e33ff */
[----:B------:R-:W-:Y:S01]  /*0e80*/  @!P2 IMAD.MOV R6, RZ, RZ, -R6 ;  /* 0x000000ffff06a224 */ /* 0x000fe200078e0a06 */
[----:B------:R-:W-:Y:S01]  /*0e90*/  ISETP.GT.U32.AND P2, PT, R18, R15, PT ;  /* 0x0000000f1200720c */ /* 0x000fe20003f44070 */
[----:B------:R-:W-:Y:S01]  /*0ea0*/  @!P5 IMAD.MOV R10, RZ, RZ, -R10 ;  /* 0x000000ffff0ad224 */ /* 0x000fe200078e0a0a */
[----:B------:R-:W-:Y:S01]  /*0eb0*/  ISETP.GE.AND P5, PT, R22, RZ, PT ;  /* 0x000000ff1600720c */ /* 0x000fe20003fa6270 */
[----:B------:R-:W-:Y:S01]  /*0ec0*/  @!P0 IMAD.MOV R9, RZ, RZ, -R9 ;  /* 0x000000ffff098224 */ /* 0x000fe200078e0a09 */
[----:B------:R-:W-:Y:S01]  /*0ed0*/  ISETP.GE.AND P0, PT, R11, RZ, PT ;  /* 0x000000ff0b00720c */ /* 0x000fe20003f06270 */
[--C-:B------:R-:W-:Y:S01]  /*0ee0*/  @!P4 IMAD.IADD R13, R13, 0x1, -R18.reuse ;  /* 0x000000010d0dc824 */ /* 0x100fe200078e0a12 */
[----:B------:R-:W-:Y:S01]  /*0ef0*/  ISETP.GE.AND P4, PT, R24, RZ, PT ;  /* 0x000000ff1800720c */ /* 0x000fe20003f86270 */
[--C-:B------:R-:W-:Y:S01]  /*0f00*/  @!P6 IMAD.IADD R14, R14, 0x1, -R18.reuse ;  /* 0x000000010e0ee824 */ /* 0x100fe200078e0a12 */
[----:B------:R-:W-:Y:S01]  /*0f10*/  ISETP.NE.AND P6, PT, R4, RZ, PT ;  /* 0x000000ff0400720c */ /* 0x000fe20003fc5270 */
[--C-:B------:R-:W-:Y:S01]  /*0f20*/  @!P1 IMAD.IADD R12, R12, 0x1, -R18.reuse ;  /* 0x000000010c0c9824 */ /* 0x100fe200078e0a12 */
[----:B------:R-:W-:Y:S01]  /*0f30*/  ISETP.GE.AND P1, PT, R21, RZ, PT ;  /* 0x000000ff1500720c */ /* 0x000fe20003f26270 */
[C---:B-----5:R-:W-:Y:S01]  /*0f40*/  VIADD R11, R82.reuse, 0xffffffff ;  /* 0xffffffff520b7836 */ /* 0x060fe20000000000 */
[----:B------:R-:W-:Y:S01]  /*0f50*/  SEL R4, R7, R6, !P6 ;  /* 0x0000000607047207 */ /* 0x000fe20007000000 */
[----:B------:R-:W-:Y:S01]  /*0f60*/  @!P2 IMAD.IADD R15, R15, 0x1, -R18 ;  /* 0x000000010f0fa824 */ /* 0x000fe200078e0a12 */
[C---:B------:R-:W-:Y:S01]  /*0f70*/  SEL R8, R7.reuse, R8, !P6 ;  /* 0x0000000807087207 */ /* 0x040fe20007000000 */
[----:B------:R-:W-:Y:S01]  /*0f80*/  @!P5 IMAD.MOV R13, RZ, RZ, -R13 ;  /* 0x000000ffff0dd224 */ /* 0x000fe200078e0a0d */
[C---:B------:R-:W-:Y:S01]  /*0f90*/  SEL R6, R7.reuse, R9, !P6 ;  /* 0x0000000907067207 */ /* 0x040fe20007000000 */
[C---:B------:R-:W-:Y:S01]  /*0fa0*/  VIADD R9, R82.reuse, 0xfffffff6 ;  /* 0xfffffff652097836 */ /* 0x040fe20000000000 */
[----:B------:R-:W-:Y:S01]  /*0fb0*/  SEL R10, R7, R10, !P6 ;  /* 0x0000000a070a7207 */ /* 0x000fe20007000000 */
[----:B------:R-:W-:Y:S01]  /*0fc0*/  VIADD R7, R82, 0xfffffff7 ;  /* 0xfffffff752077836 */ /* 0x000fe20000000000 */
[----:B0-----:R-:W-:Y:S01]  /*0fd0*/  R2UR UR8, R23 ;  /* 0x00000000170872ca */ /* 0x001fe200000e0000 */
[----:B------:R-:W-:Y:S01]  /*0fe0*/  @!P4 IMAD.MOV R14, RZ, RZ, -R14 ;  /* 0x000000ffff0ec224 */ /* 0x000fe200078e0a0e */
[----:B------:R-:W-:Y:S01]  /*0ff0*/  ISETP.NE.AND P5, PT, R5, RZ, PT ;  /* 0x000000ff0500720c */ /* 0x000fe20003fa5270 */
[----:B------:R-:W-:Y:S01]  /*1000*/  IMAD R4, R4, R83, RZ ;  /* 0x0000005304047224 */ /* 0x000fe200078e02ff */
[----:B------:R-:W-:Y:S01]  /*1010*/  ISETP.GE.U32.AND P6, PT, R7, 0x7fffffe8, PT ;  /* 0x7fffffe80700780c */ /* 0x000fe20003fc6070 */
[C---:B------:R-:W-:Y:S01]  /*1020*/  VIADD R7, R82.reuse, 0xfffffffe ;  /* 0xfffffffe52077836 */ /* 0x040fe20000000000 */
[----:B------:R-:W-:Y:S01]  /*1030*/  LOP3.LUT R5, RZ, R5, RZ, 0x33, !PT ;  /* 0x00000005ff057212 */ /* 0x000fe200078e33ff */
[----:B------:R-:W-:Y:S01]  /*1040*/  @!P0 IMAD.MOV R12, RZ, RZ, -R12 ;  /* 0x000000ffff0c8224 */ /* 0x000fe200078e0a0c */
[----:B------:R-:W-:Y:S01]  /*1050*/  ISETP.GE.U32.AND P2, PT, R11, 0x7ffffff0, PT ;  /* 0x7ffffff00b00780c */ /* 0x000fe20003f46070 */
[----:B------:R-:W-:Y:S01]  /*1060*/  @!P1 IMAD.MOV R15, RZ, RZ, -R15 ;  /* 0x000000ffff0f9224 */ /* 0x000fe200078e0a0f */
[----:B------:R-:W-:Y:S01]  /*1070*/  ISETP.GE.U32.AND P0, PT, R7, 0x7fffffef, PT ;  /* 0x7fffffef0700780c */ /* 0x000fe20003f06070 */
[----:B------:R-:W-:Y:S01]  /*1080*/  VIADD R11, R82, 0xfffffffd ;  /* 0xfffffffd520b7836 */ /* 0x000fe20000000000 */
[----:B------:R-:W-:Y:S01]  /*1090*/  ISETP.GE.U32.AND P4, PT, R9, 0x7fffffe7, PT ;  /* 0x7fffffe70900780c */ /* 0x000fe20003f86070 */
[----:B------:R-:W-:Y:S01]  /*10a0*/  IMAD R7, R8, R83, RZ ;  /* 0x0000005308077224 */ /* 0x000fe200078e02ff */
[----:B---3--:R-:W-:-:S02]  /*10b0*/  LEA R17, P1, R4, UR16, 0x1 ;  /* 0x0000001004117c11 */ /* 0x008fc4000f8208ff */
[C---:B------:R-:W-:Y:S02]  /*10c0*/  SEL R80, R5.reuse, R12, !P5 ;  /* 0x0000000c05507207 */ /* 0x040fe40006800000 */
[C---:B------:R-:W-:Y:S02]  /*10d0*/  SEL R97, R5.reuse, R13, !P5 ;  /* 0x0000000d05617207 */ /* 0x040fe40006800000 */
[C---:B------:R-:W-:Y:S02]  /*10e0*/  SEL R99, R5.reuse, R14, !P5 ;  /* 0x0000000e05637207 */ /* 0x040fe40006800000 */
[----:B------:R-:W-:Y:S01]  /*10f0*/  SEL R79, R5, R15, !P5 ;  /* 0x0000000f054f7207 */ /* 0x000fe20006800000 */
[----:B------:R-:W-:Y:S06]  /*1100*/  BRA.U UP0, `(.L_x_5) ;  /* 0x0000000100187547 */ /* 0x000fec000b800000 */
[----:B------:R-:W-:Y:S01]  /*1110*/  ELECT P5, URZ, PT ;  /* 0x0000000000ff782f */ /* 0x000fe200038a0000 */
[----:B------:R-:W-:Y:S01]  /*1120*/  IMAD.MOV.U32 R5, RZ, RZ, 0x1 ;  /* 0x00000001ff057424 */ /* 0x000fe200078e00ff */
[----:B------:R-:W-:Y:S01]  /*1130*/  UMOV UR5, 0x40 ;  /* 0x0000004000057882 */ /* 0x000fe20000000000 */
[----:B------:R-:W-:Y:S01]  /*1140*/  UVIRTCOUNT.DEALLOC.SMPOOL 0x80 ;  /* 0x000000800000784c */ /* 0x000fe20000000000 */
[----:B------:R-:W-:-:S09]  /*1150*/  ULEA UR5, UR4, UR5, 0x18 ;  /* 0x0000000504057291 */ /* 0x000fd2000f8ec0ff */
[----:B------:R0:W-:Y:S03]  /*1160*/  @P5 STS.U8 [UR5], R5 ;  /* 0x00000005ff005988 */ /* 0x0001e60008000005 */
.L_x_5:
[----:B------:R-:W-:Y:S01]  /*1170*/  UIADD3 UR10, UPT, UPT, UR8, UR10, URZ ;  /* 0x0000000a080a7290 */ /* 0x000fe2000fffe0ff */
[----:B------:R-:W-:Y:S01]  /*1180*/  IMAD R9, R6, R83, RZ ;  /* 0x0000005306097224 */ /* 0x000fe200078e02ff */
[----:B------:R-:W-:Y:S01]  /*1190*/  VOTEU.ALL UP1, P3 ;  /* 0x0000000000ff7886 */ /* 0x000fe20001820000 */
[----:B------:R-:W-:Y:S01]  /*11a0*/  UMOV UR4, 0x1 ;  /* 0x0000000100047882 */ /* 0x000fe20000000000 */
[----:B------:R-:W-:Y:S01]  /*11b0*/  UIADD3 UR6, UPT, UPT, UR9, 0x8800, URZ ;  /* 0x0000880009067890 */ /* 0x000fe2000fffe0ff */
[----:B------:R-:W-:Y:S01]  /*11c0*/  ISETP.GE.U32.AND P5, PT, R11, 0x7fffffee, PT ;  /* 0x7fffffee0b00780c */ /* 0x000fe20003fa6070 */
[----:B------:R-:W-:Y:S01]  /*11d0*/  VOTEU.ALL UP2, P3 ;  /* 0x0000000000ff7886 */ /* 0x000fe20001840000 */
[----:B------:R-:W-:-:S04]  /*11e0*/  @!UP1 UIADD3 UR12, UPT, UPT, -UR4, 0x100000, URZ ;  /* 0x00100000040c9890 */ /* 0x000fc8000fffe1ff */
[----:B------:R-:W-:Y:S02]  /*11f0*/  @!UP1 USHF.L.U32 UR13, UR12, 0xb, URZ ;  /* 0x0000000b0c0d9899 */ /* 0x000fe400080006ff */
[----:B------:R-:W-:Y:S01]  /*1200*/  @!UP1 USHF.L.U32 UR12, UR12, 0x1, URZ ;  /* 0x000000010c0c9899 */ /* 0x000fe200080006ff */
[----:B------:R-:W-:Y:S01]  /*1210*/  IMAD R83, R10, R83, RZ ;  /* 0x000000530a537224 */ /* 0x000fe200078e02ff */
[----:B------:R-:W-:Y:S01]  /*1220*/  STTM.x128 tmem[UR10], RZ ;  /* 0x000000ff000079ed */ /* 0x000fe200083c000a */
[----:B------:R-:W1:Y:S02]  /*1230*/  FENCE.VIEW.ASYNC.T ;  /* 0x00000000000073c6 */ /* 0x000e640000000200 */
[----:B-1----:R-:W-:Y:S01]  /*1240*/  BAR.SYNC.DEFER_BLOCKING 0x0 ;  /* 0x0000000000007b1d */ /* 0x002fe20000010000 */
[----:B0-----:R-:W-:Y:S01]  /*1250*/  LEA.HI.X.SX32 R5, R4, UR17, 0x1, P1 ;  /* 0x0000001104057c11 */ /* 0x001fe200088f0eff */
[C---:B------:R-:W-:Y:S01]  /*1260*/  VIADD R4, R82.reuse, 0xfffffff5 ;  /* 0xfffffff552047836 */ /* 0x040fe20000000000 */
[----:B------:R-:W-:Y:S01]  /*1270*/  LEA R6, P1, R7, UR16, 0x1 ;  /* 0x0000001007067c11 */ /* 0x000fe2000f8208ff */
[----:B------:R-:W-:Y:S01]  /*1280*/  VIADD R14, R82, 0xfffffffc ;  /* 0xfffffffc520e7836 */ /* 0x000fe20000000000 */
[----:B------:R-:W-:-:S03]  /*1290*/  PRMT R150, RZ, 0x7610, R150 ;  /* 0x00007610ff967816 */ /* 0x000fc60000000096 */
[----:B------:R-:W0:Y:S01]  /*12a0*/  LDC.64 R10, c[0x0][0x3a8] ;  /* 0x0000ea00ff0a7b82 */ /* 0x000e220000000a00 */
[----:B------:R-:W-:Y:S02]  /*12b0*/  LEA.HI.X.SX32 R7, R7, UR17, 0x1, P1 ;  /* 0x0000001107077c11 */ /* 0x000fe400088f0eff */
[----:B------:R-:W-:Y:S02]  /*12c0*/  PRMT R152, RZ, 0x7610, R152 ;  /* 0x00007610ff987816 */ /* 0x000fe40000000098 */
[----:B------:R-:W-:Y:S02]  /*12d0*/  PRMT R156, RZ, 0x7610, R156 ;  /* 0x00007610ff9c7816 */ /* 0x000fe4000000009c */
[----:B------:R-:W-:Y:S02]  /*12e0*/  PRMT R154, RZ, 0x7610, R154 ;  /* 0x00007610ff9a7816 */ /* 0x000fe4000000009a */
[----:B------:R-:W-:Y:S02]  /*12f0*/  PRMT R160, RZ, 0x7610, R160 ;  /* 0x00007610ffa07816 */ /* 0x000fe400000000a0 */
[----:B------:R-:W-:-:S02]  /*1300*/  PRMT R162, RZ, 0x7610, R162 ;  /* 0x00007610ffa27816 */ /* 0x000fc400000000a2 */
[----:B------:R-:W-:Y:S02]  /*1310*/  PRMT R164, RZ, 0x7610, R164 ;  /* 0x00007610ffa47816 */ /* 0x000fe400000000a4 */
[----:B------:R-:W-:Y:S01]  /*1320*/  PRMT R158, RZ, 0x7610, R158 ;  /* 0x00007610ff9e7816 */ /* 0x000fe2000000009e */
[----:B------:R-:W-:Y:S01]  /*1330*/  VIADD R22, R82, 0xfffffff4 ;  /* 0xfffffff452167836 */ /* 0x000fe20000000000 */
[C---:B------:R-:W-:Y:S01]  /*1340*/  LEA R8, P1, R9.reuse, UR16, 0x1 ;  /* 0x0000001009087c11 */ /* 0x040fe2000f8208ff */
[----:B------:R-:W1:Y:S02]  /*1350*/  FENCE.VIEW.ASYNC.S ;  /* 0x00000000000073c6 */ /* 0x000e640000000000 */
[----:B-1----:R-:W1:Y:S02]  /*1360*/  @!UP2 SYNCS.EXCH.64 URZ, [UR6], UR12 ;  /* 0x0000000c06ffa5b2 */ /* 0x002e640008000100 */
[----:B-1----:R-:W-:Y:S01]  /*1370*/  BAR.SYNC.DEFER_BLOCKING 0x0 ;  /* 0x0000000000007b1d */ /* 0x002fe20000010000 */
[----:B------:R-:W-:-:S02]  /*1380*/  LEA.HI.X.SX32 R9, R9, UR17, 0x1, P1 ;  /* 0x0000001109097c11 */ /* 0x000fc400088f0eff */
[C---:B------:R-:W-:Y:S02]  /*1390*/  LEA R12, P1, R83.reuse, UR16, 0x1 ;  /* 0x00000010530c7c11 */ /* 0x040fe4000f8208ff */
[----:B------:R-:W-:Y:S02]  /*13a0*/  PRMT R172, RZ, 0x7610, R172 ;  /* 0x00007610ffac7816 */ /* 0x000fe400000000ac */
[----:B------:R-:W-:Y:S02]  /*13b0*/  PRMT R170, RZ, 0x7610, R170 ;  /* 0x00007610ffaa7816 */ /* 0x000fe400000000aa */
[----:B------:R-:W-:Y:S02]  /*13c0*/  PRMT R168, RZ, 0x7610, R168 ;  /* 0x00007610ffa87816 */ /* 0x000fe400000000a8 */
[----:B------:R-:W-:Y:S01]  /*13d0*/  PRMT R166, RZ, 0x7610, R166 ;  /* 0x00007610ffa67816 */ /* 0x000fe200000000a6 */
[----:B------:R-:W-:Y:S01]  /*13e0*/  VIADD R30, R82, 0xfffffffb ;  /* 0xfffffffb521e7836 */ /* 0x000fe20000000000 */
[----:B------:R-:W-:-:S02]  /*13f0*/  LEA.HI.X.SX32 R13, R83, UR17, 0x1, P1 ;  /* 0x00000011530d7c11 */ /* 0x000fc400088f0eff */
[----:B------:R-:W-:Y:S02]  /*1400*/  PRMT R180, RZ, 0x7610, R180 ;  /* 0x00007610ffb47816 */ /* 0x000fe400000000b4 */
[----:B------:R-:W-:Y:S02]  /*1410*/  PRMT R178, RZ, 0x7610, R178 ;  /* 0x00007610ffb27816 */ /* 0x000fe400000000b2 */
[----:B------:R-:W-:Y:S02]  /*1420*/  PRMT R176, RZ, 0x7610, R176 ;  /* 0x00007610ffb07816 */ /* 0x000fe400000000b0 */
[----:B------:R-:W-:Y:S01]  /*1430*/  PRMT R174, RZ, 0x7610, R174 ;  /* 0x00007610ffae7816 */ /* 0x000fe200000000ae */
[----:B------:R-:W-:Y:S01]  /*1440*/  VIADD R38, R82, 0xfffffff3 ;  /* 0xfffffff352267836 */ /* 0x000fe20000000000 */
[----:B------:R-:W-:Y:S01]  /*1450*/  ISETP.GE.U32.AND P1, PT, R4, 0x7fffffe6, PT ;  /* 0x7fffffe60400780c */ /* 0x000fe20003f26070 */
[----:B------:R-:W-:Y:S01]  /*1460*/  IMAD.MOV.U32 R4, RZ, RZ, R17 ;  /* 0x000000ffff047224 */ /* 0x000fe200078e0011 */
[----:B------:R-:W2:Y:S01]  /*1470*/  @!P2 LDG.E.U16 R152, desc[UR20][R6.64] ;  /* 0x000000140698a981 */ /* 0x000ea2000c1e1500 */
[----:B0-----:R-:W-:Y:S01]  /*1480*/  IMAD.SHL.U32 R21, R10, 0x8, RZ ;  /* 0x000000080a157824 */ /* 0x001fe200078e00ff */
[----:B------:R-:W-:-:S02]  /*1490*/  PRMT R159, RZ, 0x7610, R159 ;  /* 0x00007610ff9f7816 */ /* 0x000fc4000000009f */
[----:B------:R-:W-:Y:S01]  /*14a0*/  PRMT R157, RZ, 0x7610, R157 ;  /* 0x00007610ff9d7816 */ /* 0x000fe2000000009d */
[----:B------:R-:W3:Y:S01]  /*14b0*/  @!P2 LDG.E.U16 R150, desc[UR20][R4.64] ;  /* 0x000000140496a981 */ /* 0x000ee2000c1e1500 */
[C---:B------:R-:W-:Y:S01]  /*14c0*/  IMAD.WIDE R16, R21.reuse, 0x2, R6 ;  /* 0x0000000215107825 */ /* 0x040fe200078e0206 */
[----:B------:R-:W-:Y:S01]  /*14d0*/  PRMT R153, RZ, 0x7610, R153 ;  /* 0x00007610ff997816 */ /* 0x000fe20000000099 */
[----:B------:R-:W0:Y:S01]  /*14e0*/  LDCU UR5, c[0x0][0x3b0] ;  /* 0x00007600ff0577ac */ /* 0x000e220008000800 */
[----:B------:R-:W4:Y:S01]  /*14f0*/  @!P2 LDG.E.U16 R156, desc[UR20][R8.64] ;  /* 0x00000014089ca981 */ /* 0x000f22000c1e1500 */
[----:B------:R-:W-:-:S03]  /*1500*/  IMAD.WIDE R18, R21, 0x2, R8 ;  /* 0x0000000215127825 */ /* 0x000fc600078e0208 */
[----:B------:R-:W5:Y:S01]  /*1510*/  @!P2 LDG.E.U16 R154, desc[UR20][R12.64] ;  /* 0x000000140c9aa981 */ /* 0x000f62000c1e1500 */
[----:B------:R-:W-:Y:S01]  /*1520*/  ISETP.GE.U32.AND P2, PT, R14, 0x7fffffed, PT ;  /* 0x7fffffed0e00780c */ /* 0x000fe20003f46070 */
[C---:B------:R-:W-:Y:S02]  /*1530*/  IMAD.WIDE R14, R21.reuse, 0x2, R4 ;  /* 0x00000002150e7825 */ /* 0x040fe400078e0204 */
[----:B------:R-:W2:Y:S02]  /*1540*/  @!P6 LDG.E.U16 R162, desc[UR20][R16.64] ;  /* 0x0000001410a2e981 */ /* 0x000ea4000c1e1500 */
[----:B------:R-:W-:Y:S02]  /*1550*/  IMAD.WIDE R20, R21, 0x2, R12 ;  /* 0x0000000215147825 */ /* 0x000fe400078e020c */
[----:B------:R-:W2:Y:S02]  /*1560*/  @!P6 LDG.E.U16 R160, desc[UR20][R14.64] ;  /* 0x000000140ea0e981 */ /* 0x000ea4000c1e1500 */
[----:B------:R-:W-:-:S02]  /*1570*/  IMAD R29, R10, 0x9, RZ ;  /* 0x000000090a1d7824 */ /* 0x000fc400078e02ff */
[----:B------:R-:W2:Y:S02]  /*1580*/  @!P6 LDG.E.U16 R164, desc[UR20][R18.64] ;  /* 0x0000001412a4e981 */ /* 0x000ea4000c1e1500 */
[C---:B------:R-:W-:Y:S02]  /*1590*/  IMAD.WIDE R24, R29.reuse, 0x2, R6 ;  /* 0x000000021d187825 */ /* 0x040fe400078e0206 */
[----:B------:R-:W2:Y:S01]  /*15a0*/  @!P6 LDG.E.U16 R158, desc[UR20][R20.64] ;  /* 0x00000014149ee981 */ /* 0x000ea2000c1e1500 */
[----:B------:R-:W-:Y:S01]  /*15b0*/  ISETP.GE.U32.AND P6, PT, R22, 0x7fffffe5, PT ;  /* 0x7fffffe51600780c */ /* 0x000fe20003fc6070 */
[C---:B------:R-:W-:Y:S02]  /*15c0*/  IMAD.WIDE R22, R29.reuse, 0x2, R4 ;  /* 0x000000021d167825 */ /* 0x040fe400078e0204 */
[----:B------:R-:W2:Y:S02]  /*15d0*/  @!P4 LDG.E.U16 R170, desc[UR20][R24.64] ;  /* 0x0000001418aac981 */ /* 0x000ea4000c1e1500 */
[----:B------:R-:W-:-:S02]  /*15e0*/  IMAD.WIDE R26, R29, 0x2, R8 ;  /* 0x000000021d1a7825 */ /* 0x000fc400078e0208 */
[----:B------:R-:W2:Y:S02]  /*15f0*/  @!P4 LDG.E.U16 R172, desc[UR20][R22.64] ;  /* 0x0000001416acc981 */ /* 0x000ea4000c1e1500 */
[----:B------:R-:W-:Y:S02]  /*1600*/  IMAD.WIDE R28, R29, 0x2, R12 ;  /* 0x000000021d1c7825 */ /* 0x000fe400078e020c */
[----:B------:R-:W2:Y:S02]  /*1610*/  @!P4 LDG.E.U16 R168, desc[UR20][R26.64] ;  /* 0x000000141aa8c981 */ /* 0x000ea4000c1e1500 */
[----:B------:R-:W-:Y:S02]  /*1620*/  IMAD.WIDE R32, R10, 0x2, R6 ;  /* 0x000000020a207825 */ /* 0x000fe400078e0206 */
[----:B------:R-:W2:Y:S01]  /*1630*/  @!P4 LDG.E.U16 R166, desc[UR20][R28.64] ;  /* 0x000000141ca6c981 */ /* 0x000ea2000c1e1500 */
[----:B------:R-:W-:Y:S01]  /*1640*/  ISETP.GE.U32.AND P4, PT, R30, 0x7fffffec, PT ;  /* 0x7fffffec1e00780c */ /* 0x000fe20003f86070 */
[----:B------:R-:W-:-:S02]  /*1650*/  IMAD.WIDE R30, R10, 0x2, R4 ;  /* 0x000000020a1e7825 */ /* 0x000fc400078e0204 */
[----:B------:R-:W2:Y:S02]  /*1660*/  @!P0 LDG.E.U16 R178, desc[UR20][R32.64] ;  /* 0x0000001420b28981 */ /* 0x000ea4000c1e1500 */
[C---:B------:R-:W-:Y:S02]  /*1670*/  IMAD.WIDE R34, R10.reuse, 0x2, R8 ;  /* 0x000000020a227825 */ /* 0x040fe400078e0208 */
[----:B------:R-:W2:Y:S02]  /*1680*/  @!P0 LDG.E.U16 R180, desc[UR20][R30.64] ;  /* 0x000000141eb48981 */ /* 0x000ea4000c1e1500 */
[C---:B------:R-:W-:Y:S02]  /*1690*/  IMAD.WIDE R36, R10.reuse, 0x2, R12 ;  /* 0x000000020a247825 */ /* 0x040fe400078e020c */
[----:B------:R-:W2:Y:S02]  /*16a0*/  @!P0 LDG.E.U16 R176, desc[UR20][R34.64] ;  /* 0x0000001422b08981 */ /* 0x000ea4000c1e1500 */
[----:B------:R-:W-:-:S02]  /*16b0*/  IMAD.SHL.U32 R45, R10, 0x2, RZ ;  /* 0x000000020a2d7824 */ /* 0x000fc400078e00ff */
[----:B------:R-:W2:Y:S01]  /*16c0*/  @!P0 LDG.E.U16 R174, desc[UR20][R36.64] ;  /* 0x0000001424ae8981 */ /* 0x000ea2000c1e1500 */
[----:B------:R-:W-:Y:S01]  /*16d0*/  ISETP.GE.U32.AND P0, PT, R38, 0x7fffffe4, PT ;  /* 0x7fffffe42600780c */ /* 0x000fe20003f06070 */
[----:B------:R-:W-:Y:S01]  /*16e0*/  IMAD.WIDE R38, R45, 0x2, R4 ;  /* 0x000000022d267825 */ /* 0x000fe200078e0204 */
[----:B------:R-:W-:-:S03]  /*16f0*/  PRMT R155, RZ, 0x7610, R155 ;  /* 0x00007610ff9b7816 */ /* 0x000fc6000000009b */
[C---:B------:R-:W-:Y:S01]  /*1700*/  IMAD.WIDE R40, R45.reuse, 0x2, R6 ;  /* 0x000000022d287825 */ /* 0x040fe200078e0206 */
[----:B------:R-:W4:Y:S03]  /*1710*/  @!P5 LDG.E.U16 R159, desc[UR20][R38.64] ;  /* 0x00000014269fd981 */ /* 0x000f26000c1e1500 */
[C---:B------:R-:W-:Y:S01]  /*1720*/  IMAD.WIDE R42, R45.reuse, 0x2, R8 ;  /* 0x000000022d2a7825 */ /* 0x040fe200078e0208 */
[----:B------:R-:W4:Y:S03]  /*1730*/  @!P5 LDG.E.U16 R157, desc[UR20][R40.64] ;  /* 0x00000014289dd981 */ /* 0x000f26000c1e1500 */
[----:B------:R-:W-:Y:S01]  /*1740*/  IMAD.WIDE R44, R45, 0x2, R12 ;  /* 0x000000022d2c7825 */ /* 0x000fe200078e020c */
[----:B------:R-:W4:Y:S03]  /*1750*/  @!P5 LDG.E.U16 R153, desc[UR20][R42.64] ;  /* 0x000000142a99d981 */ /* 0x000f26000c1e1500 */
[----:B------:R-:W-:Y:S01]  /*1760*/  VIADD R46, R82, 0xfffffffa ;  /* 0xfffffffa522e7836 */ /* 0x000fe20000000000 */
[----:B------:R-:W5:Y:S01]  /*1770*/  @!P5 LDG.E.U16 R155, desc[UR20][R44.64] ;  /* 0x000000142c9bd981 */ /* 0x000f62000c1e1500 */
[----:B------:R-:W-:Y:S01]  /*1780*/  IMAD R53, R10, 0xa, RZ ;  /* 0x0000000a0a357824 */ /* 0x000fe200078e02ff */
[----:B------:R-:W-:-:S02]  /*1790*/  PRMT R167, RZ, 0x7610, R167 ;  /* 0x00007610ffa77816 */ /* 0x000fc400000000a7 */
[----:B------:R-:W-:Y:S01]  /*17a0*/  ISETP.GE.U32.AND P5, PT, R46, 0x7fffffeb, PT ;  /* 0x7fffffeb2e00780c */ /* 0x000fe20003fa6070 */
[C---:B------:R-:W-:Y:S01]  /*17b0*/  IMAD.WIDE R46, R53.reuse, 0x2, R4 ;  /* 0x00000002352e7825 */ /* 0x040fe200078e0204 */
[----:B------:R-:W-:Y:S02]  /*17c0*/  PRMT R165, RZ, 0x7610, R165 ;  /* 0x00007610ffa57816 */ /* 0x000fe400000000a5 */
[----:B------:R-:W-:Y:S01]  /*17d0*/  PRMT R163, RZ, 0x7610, R163 ;  /* 0x00007610ffa37816 */ /* 0x000fe200000000a3 */
[C---:B------:R-:W-:Y:S01]  /*17e0*/  IMAD.WIDE R48, R53.reuse, 0x2, R6 ;  /* 0x0000000235307825 */ /* 0x040fe200078e0206 */
[----:B------:R-:W-:Y:S01]  /*17f0*/  PRMT R161, RZ, 0x7610, R161 ;  /* 0x00007610ffa17816 */ /* 0x000fe200000000a1 */
[----:B------:R-:W5:Y:S02]  /*1800*/  @!P1 LDG.E.U16 R167, desc[UR20][R46.64] ;  /* 0x000000142ea79981 */ /* 0x000f64000c1e1500 */
[C---:B------:R-:W-:Y:S02]  /*1810*/  IMAD.WIDE R50, R53.reuse, 0x2, R8 ;  /* 0x0000000235327825 */ /* 0x040fe400078e0208 */
[----:B------:R-:W5:Y:S02]  /*1820*/  @!P1 LDG.E.U16 R165, desc[UR20][R48.64] ;  /* 0x0000001430a59981 */ /* 0x000f64000c1e1500 */
[----:B------:R-:W-:-:S02]  /*1830*/  IMAD.WIDE R52, R53, 0x2, R12 ;  /* 0x0000000235347825 */ /* 0x000fc400078e020c */
[----:B------:R-:W5:Y:S02]  /*1840*/  @!P1 LDG.E.U16 R163, desc[UR20][R50.64] ;  /* 0x0000001432a39981 */ /* 0x000f64000c1e1500 */
[----:B------:R-:W-:Y:S02]  /*1850*/  VIADD R54, R82, 0xfffffff2 ;  /* 0xfffffff252367836 */ /* 0x000fe40000000000 */
[----:B------:R-:W-:Y:S01]  /*1860*/  IMAD R61, R10, 0x3, RZ ;  /* 0x000000030a3d7824 */ /* 0x000fe200078e02ff */
[----:B------:R-:W5:Y:S01]  /*1870*/  @!P1 LDG.E.U16 R161, desc[UR20][R52.64] ;  /* 0x0000001434a19981 */ /* 0x000f62000c1e1500 */
[----:B------:R-:W-:Y:S02]  /*1880*/  PRMT R182, RZ, 0x7610, R182 ;  /* 0x00007610ffb67816 */ /* 0x000fe400000000b6 */
[----:B------:R-:W-:Y:S01]  /*1890*/  ISETP.GE.U32.AND P1, PT, R54, 0x7fffffe3, PT ;  /* 0x7fffffe33600780c */ /* 0x000fe20003f26070 */
[----:B------:R-:W-:Y:S01]  /*18a0*/  IMAD.WIDE R54, R61, 0x2, R4 ;  /* 0x000000023d367825 */ /* 0x000fe200078e0204 */
[----:B------:R-:W-:-:S02]  /*18b0*/  PRMT R184, RZ, 0x7610, R184 ;  /* 0x00007610ffb87816 */ /* 0x000fc400000000b8 */
[----:B------:R-:W-:Y:S01]  /*18c0*/  PRMT R186, RZ, 0x7610, R186 ;  /* 0x00007610ffba7816 */ /* 0x000fe200000000ba */
[C---:B------:R-:W-:Y:S01]  /*18d0*/  IMAD.WIDE R56, R61.reuse, 0x2, R6 ;  /* 0x000000023d387825 */ /* 0x040fe200078e0206 */
[----:B------:R-:W-:Y:S01]  /*18e0*/  PRMT R188, RZ, 0x7610, R188 ;  /* 0x00007610ffbc7816 */ /* 0x000fe200000000bc */
[----:B------:R-:W5:Y:S02]  /*18f0*/  @!P2 LDG.E.U16 R182, desc[UR20][R54.64] ;  /* 0x0000001436b6a981 */ /* 0x000f64000c1e1500 */
[----:B------:R-:W-:Y:S01]  /*1900*/  IMAD.WIDE R58, R61, 0x2, R8 ;  /* 0x000000023d3a7825 */ /* 0x000fe200078e0208 */
[----:B------:R-:W-:Y:S01]  /*1910*/  LOP3.LUT R139, R3, 0xf, RZ, 0xc0, !PT ;  /* 0x0000000f038b7812 */ /* 0x000fe200078ec0ff */
[----:B------:R-:W5:Y:S02]  /*1920*/  @!P2 LDG.E.U16 R184, desc[UR20][R56.64] ;  /* 0x0000001438b8a981 */ /* 0x000f64000c1e1500 */
[----:B------:R-:W-:Y:S01]  /*1930*/  IMAD.WIDE R60, R61, 0x2, R12 ;  /* 0x000000023d3c7825 */ /* 0x000fe200078e020c */
[----:B------:R-:W-:Y:S01]  /*1940*/  PRMT R169, RZ, 0x7610, R169 ;  /* 0x00007610ffa97816 */ /* 0x000fe200000000a9 */
[----:B------:R-:W5:Y:S02]  /*1950*/  @!P2 LDG.E.U16 R186, desc[UR20][R58.64] ;  /* 0x000000143abaa981 */ /* 0x000f64000c1e1500 */
[----:B------:R-:W-:-:S02]  /*1960*/  IMAD.SHL.U32 R77, R10, 0x4, RZ ;  /* 0x000000040a4d7824 */ /* 0x000fc400078e00ff */
[----:B------:R-:W-:Y:S01]  /*1970*/  VIADD R62, R82, 0xfffffff9 ;  /* 0xfffffff9523e7836 */ /* 0x000fe20000000000 */
[----:B------:R-:W-:Y:S01]  /*1980*/  PRMT R171, RZ, 0x7610, R171 ;  /* 0x00007610ffab7816 */ /* 0x000fe200000000ab */
[----:B------:R-:W-:Y:S01]  /*1990*/  IMAD R75, R10, 0xb, RZ ;  /* 0x0000000b0a4b7824 */ /* 0x000fe200078e02ff */
[----:B------:R-:W-:Y:S01]  /*19a0*/  PRMT R173, RZ, 0x7610, R173 ;  /* 0x00007610ffad7816 */ /* 0x000fe200000000ad */
[C---:B------:R-:W-:Y:S01]  /*19b0*/  IMAD.WIDE R64, R77.reuse, 0x2, R4 ;  /* 0x000000024d407825 */ /* 0x040fe200078e0204 */
[----:B------:R-:W-:Y:S01]  /*19c0*/  PRMT R175, RZ, 0x7610, R175 ;  /* 0x00007610ffaf7816 */ /* 0x000fe200000000af */
[----:B------:R-:W5:Y:S02]  /*19d0*/  @!P2 LDG.E.U16 R188, desc[UR20][R60.64] ;  /* 0x000000143cbca981 */ /* 0x000f64000c1e1500 */
[C---:B------:R-:W-:Y:S01]  /*19e0*/  IMAD.WIDE R72, R77.reuse, 0x2, R6 ;  /* 0x000000024d487825 */ /* 0x040fe200078e0206 */
[----:B------:R-:W-:Y:S01]  /*19f0*/  ISETP.GE.U32.AND P2, PT, R62, 0x7fffffea, PT ;  /* 0x7fffffea3e00780c */ /* 0x000fe20003f46070 */
[----:B------:R-:W5:Y:S02]  /*1a00*/  @!P4 LDG.E.U16 R169, desc[UR20][R64.64] ;  /* 0x0000001440a9c981 */ /* 0x000f64000c1e1500 */
[C---:B------:R-:W-:Y:S01]  /*1a10*/  IMAD.WIDE R70, R77.reuse, 0x2, R8 ;  /* 0x000000024d467825 */ /* 0x040fe200078e0208 */
[----:B------:R-:W-:Y:S01]  /*1a20*/  PRMT R198, RZ, 0x7610, R198 ;  /* 0x00007610ffc67816 */ /* 0x000fe200000000c6 */
[----:B------:R-:W5:Y:S02]  /*1a30*/  @!P4 LDG.E.U16 R171, desc[UR20][R72.64] ;  /* 0x0000001448abc981 */ /* 0x000f64000c1e1500 */
[----:B------:R-:W-:Y:S01]  /*1a40*/  IMAD.WIDE R76, R77, 0x2, R12 ;  /* 0x000000024d4c7825 */ /* 0x000fe200078e020c */
[----:B------:R-:W-:Y:S01]  /*1a50*/  PRMT R200, RZ, 0x7610, R200 ;  /* 0x00007610ffc87816 */ /* 0x000fe200000000c8 */
[----:B------:R-:W5:Y:S01]  /*1a60*/  @!P4 LDG.E.U16 R173, desc[UR20][R70.64] ;  /* 0x0000001446adc981 */ /* 0x000f62000c1e1500 */
[----:B------:R-:W-:Y:S01]  /*1a70*/  PRMT R202, RZ, 0x7610, R202 ;  /* 0x00007610ffca7816 */ /* 0x000fe200000000ca */
[----:B------:R-:W-:Y:S01]  /*1a80*/  VIADD R81, R82, 0xfffffff1 ;  /* 0xfffffff152517836 */ /* 0x000fe20000000000 */
[----:B------:R-:W-:Y:S01]  /*1a90*/  PRMT R204, RZ, 0x7610, R204 ;  /* 0x00007610ffcc7816 */ /* 0x000fe200000000cc */
[C---:B------:R-:W-:Y:S01]  /*1aa0*/  IMAD.WIDE R62, R75.reuse, 0x2, R4 ;  /* 0x000000024b3e7825 */ /* 0x040fe200078e0204 */
[----:B------:R-:W5:Y:S03]  /*1ab0*/  @!P4 LDG.E.U16 R175, desc[UR20][R76.64] ;  /* 0x000000144cafc981 */ /* 0x000f66000c1e1500 */
[----:B------:R-:W-:-:S04]  /*1ac0*/  IMAD.WIDE R66, R75, 0x2, R6 ;  /* 0x000000024b427825 */ /* 0x000fc800078e0206 */
[----:B------:R-:W-:Y:S01]  /*1ad0*/  IMAD.WIDE R68, R75, 0x2, R8 ;  /* 0x000000024b447825 */ /* 0x000fe200078e0208 */
[----:B------:R-:W-:Y:S01]  /*1ae0*/  ISETP.GE.U32.AND P4, PT, R81, 0x7fffffe2, PT ;  /* 0x7fffffe25100780c */ /* 0x000fe20003f86070 */
[----:B------:R-:W5:Y:S02]  /*1af0*/  @!P6 LDG.E.U16 R198, desc[UR20][R62.64] ;  /* 0x000000143ec6e981 */ /* 0x000f64000c1e1500 */
[----:B------:R-:W-:Y:S01]  /*1b00*/  IMAD.WIDE R74, R75, 0x2, R12 ;  /* 0x000000024b4a7825 */ /* 0x000fe200078e020c */
[----:B------:R-:W-:Y:S01]  /*1b10*/  PRMT R193, RZ, 0x7610, R193 ;  /* 0x00007610ffc17816 */ /* 0x000fe200000000c1 */
[----:B------:R-:W5:Y:S02]  /*1b20*/  @!P6 LDG.E.U16 R200, desc[UR20][R66.64] ;  /* 0x0000001442c8e981 */ /* 0x000f64000c1e1500 */
[----:B------:R-:W-:Y:S02]  /*1b30*/  IMAD R95, R10, 0xc, RZ ;  /* 0x0000000c0a5f7824 */ /* 0x000fe400078e02ff */
[----:B------:R-:W-:Y:S01]  /*1b40*/  IMAD R78, R139, R11, RZ ;  /* 0x0000000b8b4e7224 */ /* 0x000fe200078e02ff */
[----:B------:R-:W-:Y:S01]  /*1b50*/  PRMT R195, RZ, 0x7610, R195 ;  /* 0x00007610ffc37816 */ /* 0x000fe200000000c3 */
[----:B0-----:R-:W-:Y:S01]  /*1b60*/  IMAD R83, R80, UR5, RZ ;  /* 0x0000000550537c24 */ /* 0x001fe2000f8e02ff */
[----:B------:R-:W-:Y:S01]  /*1b70*/  PRMT R197, RZ, 0x7610, R197 ;  /* 0x00007610ffc57816 */ /* 0x000fe200000000c5 */
[----:B------:R-:W-:Y:S01]  /*1b80*/  IMAD R103, R10, 0x5, RZ ;  /* 0x000000050a677824 */ /* 0x000fe200078e02ff */
[----:B------:R-:W-:Y:S01]  /*1b90*/  PRMT R199, RZ, 0x7610, R199 ;  /* 0x00007610ffc77816 */ /* 0x000fe200000000c7 */
[C---:B------:R-:W-:Y:S01]  /*1ba0*/  IMAD.WIDE R80, R95.reuse, 0x2, R4 ;  /* 0x000000025f507825 */ /* 0x040fe200078e0204 */
[----:B------:R-:W5:Y:S03]  /*1bb0*/  @!P6 LDG.E.U16 R202, desc[UR20][R68.64] ;  /* 0x0000001444cae981 */ /* 0x000f66000c1e1500 */
[----:B------:R-:W-:Y:S01]  /*1bc0*/  IMAD.WIDE R86, R95, 0x2, R6 ;  /* 0x000000025f567825 */ /* 0x000fe200078e0206 */
[----:B------:R-:W5:Y:S01]  /*1bd0*/  @!P6 LDG.E.U16 R204, desc[UR20][R74.64] ;  /* 0x000000144acce981 */ /* 0x000f62000c1e1500 */
[----:B------:R-:W-:-:S02]  /*1be0*/  LEA R96, P6, R78, UR18, 0x1 ;  /* 0x000000124e607c11 */ /* 0x000fc4000f8c08ff */
[C---:B------:R-:W-:Y:S01]  /*1bf0*/  IMAD.WIDE R84, R95.reuse, 0x2, R8 ;  /* 0x000000025f547825 */ /* 0x040fe200078e0208 */
[----:B------:R-:W-:Y:S01]  /*1c00*/  PRMT R190, RZ, 0x7610, R190 ;  /* 0x00007610ffbe7816 */ /* 0x000fe200000000be */
[----:B------:R-:W5:Y:S02]  /*1c10*/  @!P0 LDG.E.U16 R193, desc[UR20][R80.64] ;  /* 0x0000001450c18981 */ /* 0x000f64000c1e1500 */
[----:B------:R-:W-:Y:S01]  /*1c20*/  IMAD.WIDE R94, R95, 0x2, R12 ;  /* 0x000000025f5e7825 */ /* 0x000fe200078e020c */
[----:B------:R-:W-:Y:S01]  /*1c30*/  PRMT R192, RZ, 0x7610, R192 ;  /* 0x00007610ffc07816 */ /* 0x000fe200000000c0 */
[----:B------:R-:W5:Y:S02]  /*1c40*/  @!P0 LDG.E.U16 R195, desc[UR20][R86.64] ;  /* 0x0000001456c38981 */ /* 0x000f64000c1e1500 */
[----:B------:R-:W-:Y:S01]  /*1c50*/  IMAD R97, R97, UR5, RZ ;  /* 0x0000000561617c24 */ /* 0x000fe2000f8e02ff */
[----:B------:R-:W-:Y:S01]  /*1c60*/  PRMT R194, RZ, 0x7610, R194 ;  /* 0x00007610ffc27816 */ /* 0x000fe200000000c2 */
[C---:B------:R-:W-:Y:S01]  /*1c70*/  IMAD.WIDE R88, R103.reuse, 0x2, R4 ;  /* 0x0000000267587825 */ /* 0x040fe200078e0204 */
[----:B------:R-:W-:Y:S01]  /*1c80*/  PRMT R196, RZ, 0x7610, R196 ;  /* 0x00007610ffc47816 */ /* 0x000fe200000000c4 */
[----:B------:R-:W5:Y:S02]  /*1c90*/  @!P0 LDG.E.U16 R197, desc[UR20][R84.64] ;  /* 0x0000001454c58981 */ /* 0x000f64000c1e1500 */
[C---:B------:R-:W-:Y:S01]  /*1ca0*/  IMAD.WIDE R92, R103.reuse, 0x2, R6 ;  /* 0x00000002675c7825 */ /* 0x040fe200078e0206 */
[----:B------:R-:W-:Y:S01]  /*1cb0*/  LEA.HI.X.SX32 R106, R78, UR19, 0x1, P6 ;  /* 0x000000134e6a7c11 */ /* 0x000fe2000b0f0eff */
[----:B------:R-:W5:Y:S02]  /*1cc0*/  @!P0 LDG.E.U16 R199, desc[UR20][R94.64] ;  /* 0x000000145ec78981 */ /* 0x000f64000c1e1500 */
[----:B------:R-:W-:Y:S01]  /*1cd0*/  IMAD.WIDE R90, R103, 0x2, R8 ;  /* 0x00000002675a7825 */ /* 0x000fe200078e0208 */
[-C--:B------:R-:W-:Y:S01]  /*1ce0*/  LEA R78, P6, R83, R96.reuse, 0x1 ;  /* 0x00000060534e7211 */ /* 0x080fe200078c08ff */
[----:B------:R-:W5:Y:S02]  /*1cf0*/  @!P5 LDG.E.U16 R190, desc[UR20][R88.64] ;  /* 0x0000001458bed981 */ /* 0x000f64000c1e1500 */
[----:B------:R-:W-:Y:S01]  /*1d00*/  IMAD.WIDE R102, R103, 0x2, R12 ;  /* 0x0000000267667825 */ /* 0x000fe200078e020c */
[----:B------:R-:W-:Y:S01]  /*1d10*/  LEA R100, P0, R97, R96, 0x1 ;  /* 0x0000006061647211 */ /* 0x000fe200078008ff */
[----:B------:R-:W5:Y:S02]  /*1d20*/  @!P5 LDG.E.U16 R192, desc[UR20][R92.64] ;  /* 0x000000145cc0d981 */ /* 0x000f64000c1e1500 */
[----:B------:R-:W-:-:S02]  /*1d30*/  IMAD R99, R99, UR5, RZ ;  /* 0x0000000563637c24 */ /* 0x000fc4000f8e02ff */
[C---:B------:R-:W-:Y:S01]  /*1d40*/  VIADD R146, R82.reuse, 0xf ;  /* 0x0000000f52927836 */ /* 0x040fe20000000000 */
[----:B------:R-:W5:Y:S01]  /*1d50*/  @!P5 LDG.E.U16 R194, desc[UR20][R90.64] ;  /* 0x000000145ac2d981 */ /* 0x000f62000c1e1500 */
[----:B------:R-:W-:Y:S01]  /*1d60*/  IMAD R104, R79, UR5, RZ ;  /* 0x000000054f687c24 */ /* 0x000fe2000f8e02ff */
[----:B------:R-:W-:Y:S01]  /*1d70*/  LEA.HI.X.SX32 R79, R83, R106, 0x1, P6 ;  /* 0x0000006a534f7211 */ /* 0x000fe200030f0eff */
[----:B------:R-:W-:Y:S01]  /*1d80*/  VIADD R105, R82, 0xfffffff8 ;  /* 0xfffffff852697836 */ /* 0x000fe20000000000 */
[----:B------:R-:W5:Y:S01]  /*1d90*/  @!P5 LDG.E.U16 R196, desc[UR20][R102.64] ;  /* 0x0000001466c4d981 */ /* 0x000f62000c1e1500 */
[----:B------:R-:W-:Y:S02]  /*1da0*/  LEA R98, P5, R99, R96, 0x1 ;  /* 0x0000006063627211 */ /* 0x000fe400078a08ff */
[----:B------:R-:W-:Y:S01]  /*1db0*/  LEA.HI.X.SX32 R101, R97, R106, 0x1, P0 ;  /* 0x0000006a61657211 */ /* 0x000fe200000f0eff */
[----:B------:R-:W-:Y:S01]  /*1dc0*/  IMAD R121, R10, 0xd, RZ ;  /* 0x0000000d0a797824 */ /* 0x000fe200078e02ff */
[----:B------:R-:W-:-:S02]  /*1dd0*/  LEA R96, P6, R104, R96, 0x1 ;  /* 0x0000006068607211 */ /* 0x000fc400078c08ff */
[----:B------:R-:W-:Y:S01]  /*1de0*/  ISETP.GT.AND P0, PT, R146, 0xf, PT ;  /* 0x0000000f9200780c */ /* 0x000fe20003f04270 */
[----:B------:R-:W-:Y:S01]  /*1df0*/  VIADD R148, R82, 0xfffffff0 ;  /* 0xfffffff052947836 */ /* 0x000fe20000000000 */
[-C--:B------:R-:W-:Y:S01]  /*1e00*/  LEA.HI.X.SX32 R99, R99, R106.reuse, 0x1, P5 ;  /* 0x0000006a63637211 */ /* 0x080fe200028f0eff */
[----:B------:R-:W-:Y:S01]  /*1e10*/  IMAD.WIDE R110, R121, 0x2, R4 ;  /* 0x00000002796e7825 */ /* 0x000fe200078e0204 */
[----:B------:R-:W-:Y:S02]  /*1e20*/  ISETP.GE.U32.AND P5, PT, R105, 0x7fffffe9, PT ;  /* 0x7fffffe96900780c */ /* 0x000fe40003fa6070 */
[----:B------:R-:W-:Y:S01]  /*1e30*/  LEA.HI.X.SX32 R97, R104, R106, 0x1, P6 ;  /* 0x0000006a68617211 */ /* 0x000fe200030f0eff */
[----:B------:R-:W-:Y:S01]  /*1e40*/  IMAD.WIDE R104, R121, 0x2, R6 ;  /* 0x0000000279687825 */ /* 0x000fe200078e0206 */
[----:B------:R-:W-:Y:S02]  /*1e50*/  ISETP.LT.AND P0, PT, R139, R82, P0 ;  /* 0x000000528b00720c */ /* 0x000fe40000701270 */
[----:B------:R-:W-:Y:S01]  /*1e60*/  PRMT R206, RZ, 0x7610, R206 ;  /* 0x00007610ffce7816 */ /* 0x000fe200000000ce */
[----:B------:R-:W-:Y:S01]  /*1e70*/  IMAD.WIDE R82, R121, 0x2, R8 ;  /* 0x0000000279527825 */ /* 0x000fe200078e0208 */
[----:B------:R-:W-:-:S02]  /*1e80*/  PRMT R208, RZ, 0x7610, R208 ;  /* 0x00007610ffd07816 */ /* 0x000fc400000000d0 */
[----:B------:R-:W-:Y:S01]  /*1e90*/  PRMT R210, RZ, 0x7610, R210 ;  /* 0x00007610ffd27816 */ /* 0x000fe200000000d2 */
[----:B------:R-:W-:Y:S01]  /*1ea0*/  IMAD.WIDE R120, R121, 0x2, R12 ;  /* 0x0000000279787825 */ /* 0x000fe200078e020c */
[----:B------:R-:W-:Y:S01]  /*1eb0*/  PRMT R212, RZ, 0x7610, R212 ;  /* 0x00007610ffd47816 */ /* 0x000fe200000000d4 */
[----:B------:R-:W5:Y:S04]  /*1ec0*/  @!P1 LDG.E.U16 R206, desc[UR20][R110.64] ;  /* 0x000000146ece9981 */ /* 0x000f68000c1e1500 */
[----:B------:R-:W5:Y:S01]  /*1ed0*/  @!P1 LDG.E.U16 R208, desc[UR20][R104.64] ;  /* 0x0000001468d09981 */ /* 0x000f62000c1e1500 */
[----:B------:R-:W-:-:S03]  /*1ee0*/  IMAD R127, R10, 0x6, RZ ;  /* 0x000000060a7f7824 */ /* 0x000fc600078e02ff */
[----:B------:R-:W5:Y:S01]  /*1ef0*/  @!P1 LDG.E.U16 R210, desc[UR20][R82.64] ;  /* 0x0000001452d29981 */ /* 0x000f62000c1e1500 */
[----:B------:R-:W-:-:S03]  /*1f00*/  IMAD R129, R10, 0xe, RZ ;  /* 0x0000000e0a817824 */ /* 0x000fc600078e02ff */
[----:B------:R-:W5:Y:S01]  /*1f10*/  @!P1 LDG.E.U16 R212, desc[UR20][R120.64] ;  /* 0x0000001478d49981 */ /* 0x000f62000c1e1500 */
[----:B------:R-:W-:Y:S01]  /*1f20*/  ISETP.GE.U32.AND P1, PT, R148, 0x7fffffe1, PT ;  /* 0x7fffffe19400780c */ /* 0x000fe20003f26070 */
[C---:B------:R-:W-:Y:S02]  /*1f30*/  IMAD R143, R10.reuse, 0x7, RZ ;  /* 0x000000070a8f7824 */ /* 0x040fe400078e02ff */
[----:B------:R-:W-:Y:S01]  /*1f40*/  IMAD R145, R10, 0xf, RZ ;  /* 0x0000000f0a917824 */ /* 0x000fe200078e02ff */
[----:B------:R-:W-:Y:S01]  /*1f50*/  PRMT R177, RZ, 0x7610, R177 ;  /* 0x00007610ffb17816 */ /* 0x000fe200000000b1 */
[----:B------:R-:W-:Y:S01]  /*1f60*/  IMAD.WIDE R108, R127, 0x2, R4 ;  /* 0x000000027f6c7825 */ /* 0x000fe200078e0204 */
[----:B------:R-:W-:Y:S02]  /*1f70*/  PRMT R179, RZ, 0x7610, R179 ;  /* 0x00007610ffb37816 */ /* 0x000fe400000000b3 */
[----:B------:R-:W-:Y:S01]  /*1f80*/  PRMT R181, RZ, 0x7610, R181 ;  /* 0x00007610ffb57816 */ /* 0x000fe200000000b5 */
[----:B------:R-:W-:Y:S01]  /*1f90*/  IMAD.WIDE R106, R129, 0x2, R4 ;  /* 0x00000002816a7825 */ /* 0x000fe200078e0204 */
[----:B------:R-:W-:Y:S01]  /*1fa0*/  PRMT R183, RZ, 0x7610, R183 ;  /* 0x00007610ffb77816 */ /* 0x000fe200000000b7 */
[----:B------:R-:W5:Y:S01]  /*1fb0*/  @!P2 LDG.E.U16 R177, desc[UR20][R108.64] ;  /* 0x000000146cb1a981 */ /* 0x000f62000c1e1500 */
[----:B------:R-:W-:Y:S01]  /*1fc0*/  PRMT R201, RZ, 0x7610, R201 ;  /* 0x00007610ffc97816 */ /* 0x000fe200000000c9 */
[----:B------:R-:W-:Y:S01]  /*1fd0*/  IMAD.WIDE R114, R127, 0x2, R6 ;  /* 0x000000027f727825 */ /* 0x000fe200078e0206 */
[----:B------:R-:W-:-:S02]  /*1fe0*/  PRMT R203, RZ, 0x7610, R203 ;  /* 0x00007610ffcb7816 */ /* 0x000fc400000000cb */
[----:B------:R-:W-:Y:S01]  /*1ff0*/  PRMT R205, RZ, 0x7610, R205 ;  /* 0x00007610ffcd7816 */ /* 0x000fe200000000cd */
[----:B------:R-:W-:Y:S01]  /*2000*/  IMAD.WIDE R112, R127, 0x2, R8 ;  /* 0x000000027f707825 */ /* 0x000fe200078e0208 */
[----:B------:R-:W-:Y:S01]  /*2010*/  PRMT R207, RZ, 0x7610, R207 ;  /* 0x00007610ffcf7816 */ /* 0x000fe200000000cf */
[----:B------:R-:W5:Y:S01]  /*2020*/  @!P4 LDG.E.U16 R201, desc[UR20][R106.64] ;  /* 0x000000146ac9c981 */ /* 0x000f62000c1e1500 */
[----:B------:R-:W-:Y:S01]  /*2030*/  PRMT R185, RZ, 0x7610, R185 ;  /* 0x00007610ffb97816 */ /* 0x000fe200000000b9 */
[C---:B------:R-:W-:Y:S01]  /*2040*/  IMAD.WIDE R124, R129.reuse, 0x2, R6 ;  /* 0x00000002817c7825 */ /* 0x040fe200078e0206 */
[----:B------:R-:W-:Y:S01]  /*2050*/  PRMT R187, RZ, 0x7610, R187 ;  /* 0x00007610ffbb7816 */ /* 0x000fe200000000bb */
[----:B------:R-:W5:Y:S01]  /*2060*/  @!P2 LDG.E.U16 R179, desc[UR20][R114.64] ;  /* 0x0000001472b3a981 */ /* 0x000f62000c1e1500 */
[----:B------:R-:W-:Y:S01]  /*2070*/  PRMT R189, RZ, 0x7610, R189 ;  /* 0x00007610ffbd7816 */ /* 0x000fe200000000bd */
[----:B------:R-:W-:Y:S01]  /*2080*/  IMAD.WIDE R122, R129, 0x2, R8 ;  /* 0x00000002817a7825 */ /* 0x000fe200078e0208 */
        /* <DEDUP_REMOVED lines=17> */
[----:B------:R-:W5:Y:S02]  /*21a0*/  @!P2 LDG.E.U16 R183, desc[UR20][R126.64] ;  /* 0x000000147eb7a981 */ /* 0x000f64000c1e1500 */
[----:B------:R-:W-:-:S02]  /*21b0*/  IMAD.WIDE R130, R143, 0x2, R6 ;  /* 0x000000028f827825 */ /* 0x000fc400078e0206 */
[----:B------:R-:W5:Y:S02]  /*21c0*/  @!P4 LDG.E.U16 R207, desc[UR20][R128.64] ;  /* 0x0000001480cfc981 */ /* 0x000f64000c1e1500 */
[----:B------:R-:W-:Y:S02]  /*21d0*/  IMAD.WIDE R132, R143, 0x2, R8 ;  /* 0x000000028f847825 */ /* 0x000fe400078e0208 */
[----:B------:R-:W5:Y:S02]  /*21e0*/  @!P5 LDG.E.U16 R187, desc[UR20][R130.64] ;  /* 0x0000001482bbd981 */ /* 0x000f64000c1e1500 */
[C---:B------:R-:W-:Y:S02]  /*21f0*/  IMAD.WIDE R140, R145.reuse, 0x2, R6 ;  /* 0x00000002918c7825 */ /* 0x040fe400078e0206 */
[----:B------:R-:W5:Y:S02]  /*2200*/  @!P5 LDG.E.U16 R189, desc[UR20][R132.64] ;  /* 0x0000001484bdd981 */ /* 0x000f64000c1e1500 */
[----:B------:R-:W-:-:S02]  /*2210*/  IMAD.WIDE R134, R145, 0x2, R8 ;  /* 0x0000000291867825 */ /* 0x000fc400078e0208 */
[----:B------:R-:W5:Y:S02]  /*2220*/  @!P1 LDG.E.U16 R209, desc[UR20][R116.64] ;  /* 0x0000001474d19981 */ /* 0x000f64000c1e1500 */
[--C-:B------:R-:W-:Y:S02]  /*2230*/  IMAD.WIDE R142, R143, 0x2, R12.reuse ;  /* 0x000000028f8e7825 */ /* 0x100fe400078e020c */
[----:B------:R-:W5:Y:S02]  /*2240*/  @!P1 LDG.E.U16 R211, desc[UR20][R140.64] ;  /* 0x000000148cd39981 */ /* 0x000f64000c1e1500 */
[----:B------:R-:W-:Y:S02]  /*2250*/  IMAD.WIDE R144, R145, 0x2, R12 ;  /* 0x0000000291907825 */ /* 0x000fe400078e020c */
[----:B------:R-:W5:Y:S04]  /*2260*/  @!P5 LDG.E.U16 R191, desc[UR20][R142.64] ;  /* 0x000000148ebfd981 */ /* 0x000f68000c1e1500 */
[----:B------:R-:W5:Y:S04]  /*2270*/  @!P1 LDG.E.U16 R213, desc[UR20][R134.64] ;  /* 0x0000001486d59981 */ /* 0x000f68000c1e1500 */
[----:B------:R-:W5:Y:S04]  /*2280*/  @!P1 LDG.E.U16 R214, desc[UR20][R144.64] ;  /* 0x0000001490d69981 */ /* 0x000f68000c1e1500 */
[----:B------:R-:W5:Y:S04]  /*2290*/  @P0 LDG.E.U16 R220, desc[UR20][R78.64] ;  /* 0x000000144edc0981 */ /* 0x000f68000c1e1500 */
[----:B------:R-:W5:Y:S04]  /*22a0*/  @P0 LDG.E.U16 R222, desc[UR20][R100.64] ;  /* 0x0000001464de0981 */ /* 0x000f68000c1e1500 */
[----:B------:R-:W5:Y:S04]  /*22b0*/  @P0 LDG.E.U16 R224, desc[UR20][R98.64] ;  /* 0x0000001462e00981 */ /* 0x000f68000c1e1500 */
[----:B------:R-:W5:Y:S01]  /*22c0*/  @P0 LDG.E.U16 R226, desc[UR20][R96.64] ;  /* 0x0000001460e20981 */ /* 0x000f62000c1e1500 */
[----:B------:R-:W-:Y:S01]  /*22d0*/  IMAD.SHL.U32 R149, R3, 0x2, RZ ;  /* 0x0000000203957824 */ /* 0x000fe200078e00ff */
[----:B------:R-:W-:-:S04]  /*22e0*/  @!UP1 UIADD3 UR4, UPT, UPT, -UR4, 0x100000, URZ ;  /* 0x0010000004049890 */ /* 0x000fc8000fffe1ff */
[----:B------:R-:W-:Y:S02]  /*22f0*/  @!UP1 USHF.L.U32 UR5, UR4, 0xb, URZ ;  /* 0x0000000b04059899 */ /* 0x000fe400080006ff */
[----:B------:R-:W-:Y:S01]  /*2300*/  @!UP1 USHF.L.U32 UR4, UR4, 0x1, URZ ;  /* 0x0000000104049899 */ /* 0x000fe200080006ff */
[----:B------:R-:W-:Y:S02]  /*2310*/  LOP3.LUT R218, R3, 0x40, RZ, 0xc0, !PT ;  /* 0x0000004003da7812 */ /* 0x000fe400078ec0ff */
[----:B------:R-:W-:Y:S02]  /*2320*/  LOP3.LUT R149, R149, 0x7e, RZ, 0xc0, !PT ;  /* 0x0000007e95957812 */ /* 0x000fe400078ec0ff */
[----:B------:R-:W-:Y:S01]  /*2330*/  SHF.R.S32.HI R216, RZ, 0x6, R3 ;  /* 0x00000006ffd87819 */ /* 0x000fe20000011403 */
[----:B------:R-:W-:Y:S02]  /*2340*/  VOTEU.ALL UP1, P3 ;  /* 0x0000000000ff7886 */ /* 0x000fe40001820000 */
[----:B------:R-:W-:Y:S01]  /*2350*/  IMAD R3, R218, 0x20, R149 ;  /* 0x00000020da037824 */ /* 0x000fe200078e0295 */
[----:B------:R-:W-:-:S02]  /*2360*/  SGXT R216, R216, 0x1 ;  /* 0x00000001d8d8781a */ /* 0x000fc40000000200 */
[----:B------:R-:W-:Y:S01]  /*2370*/  ISETP.NE.U32.AND P0, PT, R147, RZ, PT ;  /* 0x000000ff9300720c */ /* 0x000fe20003f05070 */
[----:B------:R0:W1:Y:S01]  /*2380*/  @!UP1 SYNCS.EXCH.64 URZ, [UR9+0x8808], UR4 ;  /* 0x0088080409ff95b2 */ /* 0x0000620008000100 */
[----:B------:R-:W-:Y:S01]  /*2390*/  LOP3.LUT R147, R149, 0x90, R216, 0x78, !PT ;  /* 0x0000009095937812 */ /* 0x000fe200078e78d8 */
[----:B---3--:R3:W-:Y:S01]  /*23a0*/  STS.U16 [R3+UR9], R150 ;  /* 0x0000009603007988 */ /* 0x0087e20008000409 */
[C---:B------:R-:W-:Y:S02]  /*23b0*/  LOP3.LUT R149, R3.reuse, 0x10, RZ, 0x3c, !PT ;  /* 0x0000001003957812 */ /* 0x040fe400078e3cff */
[C---:B------:R-:W-:Y:S01]  /*23c0*/  LOP3.LUT R151, R3.reuse, 0x30, RZ, 0x3c, !PT ;  /* 0x0000003003977812 */ /* 0x040fe200078e3cff */
[----:B--2---:R2:W-:Y:S01]  /*23d0*/  STS.U16 [R3+UR9+0x1000], R152 ;  /* 0x0010009803007988 */ /* 0x0045e20008000409 */
[----:B---3--:R-:W-:-:S03]  /*23e0*/  LOP3.LUT R150, R3, 0x20, RZ, 0x3c, !PT ;  /* 0x0000002003967812 */ /* 0x008fc600078e3cff */
[----:B----4-:R-:W-:Y:S04]  /*23f0*/  STS.U16 [R3+UR9+0x2000], R156 ;  /* 0x0020009c03007988 */ /* 0x010fe80008000409 */
[----:B-----5:R3:W-:Y:S01]  /*2400*/  STS.U16 [R3+UR9+0x3000], R154 ;  /* 0x0030009a03007988 */ /* 0x0207e20008000409 */
[----:B--2---:R-:W-:-:S03]  /*2410*/  LOP3.LUT R152, R3, 0x40, RZ, 0x3c, !PT ;  /* 0x0000004003987812 */ /* 0x004fc600078e3cff */
[----:B------:R-:W-:Y:S04]  /*2420*/  STS.U16 [R3+UR9+0x400], R160 ;  /* 0x000400a003007988 */ /* 0x000fe80008000409 */
[----:B------:R-:W-:Y:S04]  /*2430*/  STS.U16 [R3+UR9+0x1400], R162 ;  /* 0x001400a203007988 */ /* 0x000fe80008000409 */
[----:B------:R-:W-:Y:S04]  /*2440*/  STS.U16 [R3+UR9+0x2400], R164 ;  /* 0x002400a403007988 */ /* 0x000fe80008000409 */
[----:B------:R-:W-:Y:S01]  /*2450*/  STS.U16 [R3+UR9+0x3400], R158 ;  /* 0x0034009e03007988 */ /* 0x000fe20008000409 */
[----:B---3--:R-:W-:-:S03]  /*2460*/  LOP3.LUT R154, R3, 0x60, RZ, 0x3c, !PT ;  /* 0x00000060039a7812 */ /* 0x008fc600078e3cff */
[----:B------:R-:W-:Y:S04]  /*2470*/  STS.U16 [R149+UR9+0x480], R172 ;  /* 0x000480ac95007988 */ /* 0x000fe80008000409 */
[----:B------:R-:W-:Y:S04]  /*2480*/  STS.U16 [R149+UR9+0x1480], R170 ;  /* 0x001480aa95007988 */ /* 0x000fe80008000409 */
[----:B------:R-:W-:Y:S04]  /*2490*/  STS.U16 [R149+UR9+0x2480], R168 ;  /* 0x002480a895007988 */ /* 0x000fe80008000409 */
[----:B------:R-:W-:Y:S04]  /*24a0*/  STS.U16 [R149+UR9+0x3480], R166 ;  /* 0x003480a695007988 */ /* 0x000fe80008000409 */
[----:B------:R-:W-:Y:S04]  /*24b0*/  STS.U16 [R149+UR9+0x80], R180 ;  /* 0x000080b495007988 */ /* 0x000fe80008000409 */
[----:B------:R-:W-:Y:S04]  /*24c0*/  STS.U16 [R149+UR9+0x1080], R178 ;  /* 0x001080b295007988 */ /* 0x000fe80008000409 */
[----:B------:R-:W-:Y:S04]  /*24d0*/  STS.U16 [R149+UR9+0x2080], R176 ;  /* 0x002080b095007988 */ /* 0x000fe80008000409 */
[----:B------:R-:W-:Y:S01]  /*24e0*/  STS.U16 [R149+UR9+0x3080], R174 ;  /* 0x003080ae95007988 */ /* 0x000fe20008000409 */
[----:B------:R-:W-:-:S03]  /*24f0*/  LOP3.LUT R156, R3, 0x70, RZ, 0x3c, !PT ;  /* 0x00000070039c7812 */ /* 0x000fc600078e3cff */
[----:B------:R2:W-:Y:S04]  /*2500*/  STS.U16 [R150+UR9+0x2100], R153 ;  /* 0x0021009996007988 */ /* 0x0005e80008000409 */
[----:B------:R-:W-:Y:S04]  /*2510*/  STS.U16 [R150+UR9+0x100], R159 ;  /* 0x0001009f96007988 */ /* 0x000fe80008000409 */
[----:B------:R-:W-:Y:S01]  /*2520*/  STS.U16 [R150+UR9+0x1100], R157 ;  /* 0x0011009d96007988 */ /* 0x000fe20008000409 */
[----:B--2---:R-:W-:-:S03]  /*2530*/  LOP3.LUT R153, R3, 0x50, RZ, 0x3c, !PT ;  /* 0x0000005003997812 */ /* 0x004fc600078e3cff */
[----:B------:R2:W-:Y:S04]  /*2540*/  STS.U16 [R150+UR9+0x3100], R155 ;  /* 0x0031009b96007988 */ /* 0x0005e80008000409 */
        /* <DEDUP_REMOVED lines=27> */
[----:B------:R3:W-:Y:S01]  /*2700*/  STS.U16 [R153+UR9+0x3680], R212 ;  /* 0x003680d499007988 */ /* 0x0007e20008000409 */
[----:B--2---:R-:W-:-:S03]  /*2710*/  SHF.R.S32.HI R155, RZ, 0x1f, R146 ;  /* 0x0000001fff9b7819 */ /* 0x004fc60000011492 */
        /* <DEDUP_REMOVED lines=20> */
[----:B-1----:R1:W-:Y:S06]  /*2860*/  MEMBAR.ALL.CTA ;  /* 0x0000000000007992 */ /* 0x0023ec0000008000 */
[----:B-1----:R-:W1:Y:S01]  /*2870*/  FENCE.VIEW.ASYNC.S ;  /* 0x00000000000073c6 */ /* 0x002e620000000000 */
[----:B0-----:R-:W-:Y:S01]  /*2880*/  UIADD3 UR4, UPT, UPT, UR9, 0x4000, URZ ;  /* 0x0000400009047890 */ /* 0x001fe2000fffe0ff */
[----:B------:R-:W-:Y:S01]  /*2890*/  LEA.HI R155, R155, R146, RZ, 0x4 ;  /* 0x000000929b9b7211 */ /* 0x000fe200078f20ff */
[----:B-1----:R-:W-:Y:S02]  /*28a0*/  BAR.SYNC.DEFER_BLOCKING 0x0 ;  /* 0x0000000000007b1d */ /* 0x002fe40000010000 */
[----:B------:R-:W-:Y:S01]  /*28b0*/  USHF.R.U32.HI UR4, URZ, 0x4, UR4 ;  /* 0x00000004ff047899 */ /* 0x000fe20008011604 */
[----:B------:R-:W-:-:S02]  /*28c0*/  ISETP.LT.OR P1, PT, R146, 0x10, P0 ;  /* 0x000000109200780c */ /* 0x000fc40000721670 */
[----:B------:R-:W-:Y:S01]  /*28d0*/  SHF.R.S32.HI R155, RZ, 0x4, R155 ;  /* 0x00000004ff9b7819 */ /* 0x000fe2000001149b */
[----:B------:R-:W-:-:S03]  /*28e0*/  USGXT.U32 UR7, UR4, 0xe ;  /* 0x0000000e0407789a */ /* 0x000fc60008000000 */
[----:B------:R-:W-:Y:S01]  /*28f0*/  VIMNMX R155, PT, PT, R155, 0x1, !PT ;  /* 0x000000019b9b7848 */ /* 0x000fe20007fe0100 */
[----:B------:R-:W-:Y:S01]  /*2900*/  UIADD3 UR16, UP1, UPT, UR7, 0x800100, URZ ;  /* 0x0080010007107890 */ /* 0x000fe2000ff3e0ff */
[----:B------:R-:W-:-:S03]  /*2910*/  UMOV UR4, URZ ;  /* 0x000000ff00047c82 */ /* 0x000fc60008000000 */
[----:B------:R-:W-:Y:S01]  /*2920*/  VIADD R155, R155, 0xffffffff ;  /* 0xffffffff9b9b7836 */ /* 0x000fe20000000000 */
[----:B------:R-:W-:-:S04]  /*2930*/  UIADD3.X UR17, UPT, UPT, UR4, 0x40004040, URZ, UP1, !UPT ;  /* 0x4000404004117890 */ /* 0x000fc80008ffe4ff */
[----:B------:R-:W-:Y:S01]  /*2940*/  ISETP.NE.U32.AND P2, PT, R155, RZ, PT ;  /* 0x000000ff9b00720c */ /* 0x000fe20003f45070 */
[----:B---3--:R-:W-:-:S12]  /*2950*/  @P1 BRA `(.L_x_6) ;  /* 0x0000000000841947 */ /* 0x008fd80003800000 */
[----:B------:R-:W-:Y:S02]  /*2960*/  USHF.R.U32.HI UR14, URZ, 0x4, UR9 ;  /* 0x00000004ff0e7899 */ /* 0x000fe40008011609 */
[----:B------:R-:W-:Y:S02]  /*2970*/  UIADD3 UR5, UPT, UPT, UR9, 0x8000, URZ ;  /* 0x0000800009057890 */ /* 0x000fe4000fffe0ff */
[----:B------:R-:W-:Y:S01]  /*2980*/  USGXT.U32 UR14, UR14, 0xe ;  /* 0x0000000e0e0e789a */ /* 0x000fe20008000000 */
[----:B------:R-:W-:Y:S01]  /*2990*/  UMOV UR4, URZ ;  /* 0x000000ff00047c82 */ /* 0x000fe20008000000 */
[----:B------:R-:W-:Y:S02]  /*29a0*/  USHF.R.U32.HI UR5, URZ, 0x4, UR5 ;  /* 0x00000004ff057899 */ /* 0x000fe40008011605 */
[----:B------:R-:W-:Y:S02]  /*29b0*/  UIADD3 UR26, UP1, UPT, UR14, 0x800100, URZ ;  /* 0x008001000e1a7890 */ /* 0x000fe4000ff3e0ff */
[----:B------:R-:W-:-:S02]  /*29c0*/  USGXT.U32 UR12, UR5, 0xe ;  /* 0x0000000e050c789a */ /* 0x000fc40008000000 */
[----:B------:R-:W-:Y:S02]  /*29d0*/  UIADD3.X UR27, UPT, UPT, UR4, 0x40004040, URZ, UP1, !UPT ;  /* 0x40004040041b7890 */ /* 0x000fe40008ffe4ff */
[----:B------:R-:W-:Y:S02]  /*29e0*/  ULOP3.LUT UR14, UR14, 0x800000, URZ, 0xfc, !UPT ;  /* 0x008000000e0e7892 */ /* 0x000fe4000f8efcff */
[----:B------:R-:W-:Y:S02]  /*29f0*/  UIADD3 UR11, UPT, UPT, UR8, 0x20, URZ ;  /* 0x00000020080b7890 */ /* 0x000fe4000fffe0ff */
[----:B------:R-:W-:Y:S02]  /*2a00*/  UIADD3 UR22, UPT, UPT, UR8, 0x40, URZ ;  /* 0x0000004008167890 */ /* 0x000fe4000fffe0ff */
[----:B------:R-:W-:Y:S02]  /*2a10*/  UIADD3.64 UR18, UPT, UPT, UR26, 0x100, URZ ;  /* 0x000001001a127897 */ /* 0x000fe4000fffe0ff */
[----:B------:R-:W-:-:S02]  /*2a20*/  UIADD3 UR23, UPT, UPT, UR8, 0x60, URZ ;  /* 0x0000006008177890 */ /* 0x000fc4000fffe0ff */
[----:B------:R-:W-:Y:S01]  /*2a30*/  UIADD3.64 UR24, UPT, UPT, UR26, 0x200, URZ ;  /* 0x000002001a187897 */ /* 0x000fe2000fffe0ff */
[----:B------:R-:W-:Y:S01]  /*2a40*/  UMOV UR28, 0x0 ;  /* 0x00000000001c7882 */ /* 0x000fe20000000000 */
[----:B------:R-:W-:Y:S01]  /*2a50*/  UMOV UR29, 0x8088010 ;  /* 0x08088010001d7882 */ /* 0x000fe20000000000 */
[----:B------:R-:W-:Y:S01]  /*2a60*/  UMOV UR13, 0xc0004010 ;  /* 0xc0004010000d7882 */ /* 0x000fe20000000000 */
[----:B------:R-:W-:Y:S01]  /*2a70*/  UMOV UR15, 0x40004040 ;  /* 0x40004040000f7882 */ /* 0x000fe20000000000 */
[----:B------:R-:W-:Y:S01]  /*2a80*/  UMOV UR30, 0x0 ;  /* 0x00000000001e7882 */ /* 0x000fe20000000000 */
[----:B------:R-:W-:Y:S01]  /*2a90*/  UMOV UR31, 0x8088010 ;  /* 0x08088010001f7882 */ /* 0x000fe20000000000 */
[----:B------:R-:W-:Y:S01]  /*2aa0*/  UMOV UR32, 0x0 ;  /* 0x0000000000207882 */ /* 0x000fe20000000000 */
[----:B------:R-:W-:Y:S01]  /*2ab0*/  UMOV UR33, 0x8088010 ;  /* 0x0808801000217882 */ /* 0x000fe20000000000 */
[----:B------:R-:W-:Y:S01]  /*2ac0*/  UMOV UR4, UR6 ;  /* 0x0000000600047c82 */ /* 0x000fe20008000000 */
[----:B------:R-:W-:Y:S01]  /*2ad0*/  UMOV UR5, URZ ;  /* 0x000000ff00057c82 */ /* 0x000fe20008000000 */
[----:B------:R0:W-:Y:S01]  /*2ae0*/  UTCHMMA gdesc[UR14], gdesc[UR12], tmem[UR8], tmem[UR28], idesc[UR29], !UPT ;  /* 0x00ff1c0c0e0075ea */ /* 0x0001e2000f800008 */
[----:B------:R-:W-:Y:S01]  /*2af0*/  UMOV UR34, 0x0 ;  /* 0x0000000000227882 */ /* 0x000fe20000000000 */
[----:B------:R-:W-:Y:S01]  /*2b00*/  UMOV UR35, 0x8088010 ;  /* 0x0808801000237882 */ /* 0x000fe20000000000 */
[----:B------:R0:W-:Y:S01]  /*2b10*/  UTCHMMA gdesc[UR26], gdesc[UR12], tmem[UR11], tmem[UR30], idesc[UR31], !UPT ;  /* 0x00ff1e0c1a0075ea */ /* 0x0001e2000f80000b */
[----:B------:R-:W-:Y:S01]  /*2b20*/  UMOV UR4, UR4 ;  /* 0x0000000400047c82 */ /* 0x000fe20008000000 */
[----:B------:R0:W-:Y:S01]  /*2b30*/  UTCHMMA gdesc[UR18], gdesc[UR12], tmem[UR22], tmem[UR32], idesc[UR33], !UPT ;  /* 0x00ff200c120075ea */ /* 0x0001e2000f800016 */
[----:B------:R0:W-:Y:S01]  /*2b40*/  UTCHMMA gdesc[UR24], gdesc[UR12], tmem[UR23], tmem[UR34], idesc[UR35], !UPT ;  /* 0x00ff220c180075ea */ /* 0x0001e2000f800017 */
[----:B------:R0:W-:Y:S01]  /*2b50*/  UTCBAR [UR4], URZ ;  /* 0x000000ff040073e9 */ /* 0x0001e200080000ff */
[----:B------:R-:W-:Y:S01]  /*2b60*/  NOP ;  /* 0x0000000000007918 */ /* 0x000fe20000000000 */
.L_x_6:
[----:B0-----:R-:W-:Y:S01]  /*2b70*/  UMOV UR4, URZ ;  /* 0x000000ff00047c82 */ /* 0x001fe20008000000 */
[----:B------:R-:W-:Y:S02]  /*2b80*/  IMAD.SHL.U32 R219, R10, 0x10, RZ ;  /* 0x000000100adb7824 */ /* 0x000fe400078e00ff */
[----:B------:R-:W-:Y:S01]  /*2b90*/  IMAD.SHL.U32 R221, R11, 0x10, RZ ;  /* 0x000000100bdd7824 */ /* 0x000fe200078e00ff */
[----:B------:R-:W-:Y:S06]  /*2ba0*/  @!P2 BRA `(.L_x_7) ;  /* 0x000000140050a947 */ /* 0x000fec0003800000 */
[----:B------:R-:W-:Y:S02]  /*2bb0*/  UIADD3 UR5, UPT, UPT, UR9, 0x8400, URZ ;  /* 0x0000840009057890 */ /* 0x000fe4000fffe0ff */
[----:B------:R-:W-:Y:S02]  /*2bc0*/  ULOP3.LUT UR14, UR7, 0x800000, URZ, 0xfc, !UPT ;  /* 0x00800000070e7892 */ /* 0x000fe4000f8efcff */
[----:B------:R-:W-:Y:S02]  /*2bd0*/  USHF.R.U32.HI UR5, URZ, 0x4, UR5 ;  /* 0x00000004ff057899 */ /* 0x000fe40008011605 */
[----:B------:R-:W-:Y:S02]  /*2be0*/  UIADD3.64 UR22, UPT, UPT, UR16, 0x100, URZ ;  /* 0x0000010010167897 */ /* 0x000fe4000fffe0ff */
[----:B------:R-:W-:Y:S02]  /*2bf0*/  USGXT.U32 UR12, UR5, 0xe ;  /* 0x0000000e050c789a */ /* 0x000fe40008000000 */
[----:B------:R-:W-:Y:S01]  /*2c00*/  UIADD3.64 UR24, UPT, UPT, UR16, 0x200, URZ ;  /* 0x0000020010187897 */ /* 0x000fe2000fffe0ff */
[----:B------:R-:W-:Y:S01]  /*2c10*/  UMOV UR11, 0x1 ;  /* 0x00000001000b7882 */ /* 0x000fe20000000000 */
[----:B------:R-:W-:Y:S01]  /*2c20*/  UMOV UR5, URZ ;  /* 0x000000ff00057c82 */ /* 0x000fe20008000000 */
[----:B------:R-:W-:-:S09]  /*2c30*/  UMOV UR13, 0xc0004010 ;  /* 0xc0004010000d7882 */ /* 0x000fd20000000000 */
.L_x_10:
[----:B------:R-:W-:Y:S01]  /*2c40*/  USHF.L.U32 UR4, UR4, 0x1f, URZ ;  /* 0x0000001f04047899 */ /* 0x000fe200080006ff */
[----:B------:R-:W-:-:S04]  /*2c50*/  IMAD.WIDE R98, R221, 0x2, R98 ;  /* 0x00000002dd627825 */ /* 0x000fc800078e0262 */
[----:B------:R-:W-:-:S04]  /*2c60*/  IMAD.WIDE R100, R221, 0x2, R100 ;  /* 0x00000002dd647825 */ /* 0x000fc800078e0264 */
[----:B0-----:R-:W-:-:S04]  /*2c70*/  IMAD.U32 R10, RZ, RZ, UR4 ;  /* 0x00000004ff0a7e24 */ /* 0x001fc8000f8e00ff */
[----:B------:R-:W0:Y:S02]  /*2c80*/  SYNCS.PHASECHK.TRANS64.TRYWAIT P1, [UR6], R10 ;  /* 0x0000000aff0075a7 */ /* 0x000e240008021106 */
[----:B0-----:R-:W-:Y:S05]  /*2c90*/  @!P1 BRA `(.L_x_8) ;  /* 0x0000003c00b49947 */ /* 0x001fea0003800000 */
.L_x_16:
[C---:B------:R-:W-:Y:S01]  /*2ca0*/  ISETP.GT.AND P6, PT, R148.reuse, RZ, PT ;  /* 0x000000ff9400720c */ /* 0x040fe20003fc4270 */
[C---:B------:R-:W-:Y:S01]  /*2cb0*/  IMAD.WIDE R36, R219.reuse, 0x2, R36 ;  /* 0x00000002db247825 */ /* 0x040fe200078e0224 */
[----:B------:R-:W-:Y:S02]  /*2cc0*/  ISETP.GT.AND P1, PT, R148, 0x1, PT ;  /* 0x000000019400780c */ /* 0x000fe40003f24270 */
[----:B------:R-:W-:Y:S01]  /*2cd0*/  PRMT R10, RZ, 0x7610, R10 ;  /* 0x00007610ff0a7816 */ /* 0x000fe2000000000a */
[C---:B------:R-:W-:Y:S01]  /*2ce0*/  IMAD.WIDE R34, R219.reuse, 0x2, R34 ;  /* 0x00000002db227825 */ /* 0x040fe200078e0222 */
[----:B------:R-:W-:Y:S02]  /*2cf0*/  PRMT R158, RZ, 0x7610, R158 ;  /* 0x00007610ff9e7816 */ /* 0x000fe4000000009e */
[----:B------:R-:W-:Y:S01]  /*2d00*/  PRMT R160, RZ, 0x7610, R160 ;  /* 0x00007610ffa07816 */ /* 0x000fe200000000a0 */
[----:B------:R-:W-:Y:S01]  /*2d10*/  IMAD.WIDE R32, R219, 0x2, R32 ;  /* 0x00000002db207825 */ /* 0x000fe200078e0220 */
[----:B------:R-:W-:-:S02]  /*2d20*/  PRMT R162, RZ, 0x7610, R162 ;  /* 0x00007610ffa27816 */ /* 0x000fc400000000a2 */
[----:B------:R-:W-:Y:S01]  /*2d30*/  PRMT R164, RZ, 0x7610, R164 ;  /* 0x00007610ffa47816 */ /* 0x000fe200000000a4 */
[C---:B------:R-:W-:Y:S01]  /*2d40*/  IMAD.WIDE R30, R219.reuse, 0x2, R30 ;  /* 0x00000002db1e7825 */ /* 0x040fe200078e021e */
[----:B------:R-:W-:Y:S02]  /*2d50*/  PRMT R166, RZ, 0x7610, R166 ;  /* 0x00007610ffa67816 */ /* 0x000fe400000000a6 */
[----:B------:R-:W-:Y:S01]  /*2d60*/  PRMT R168, RZ, 0x7610, R168 ;  /* 0x00007610ffa87816 */ /* 0x000fe200000000a8 */
[C---:B------:R-:W-:Y:S01]  /*2d70*/  IMAD.WIDE R12, R219.reuse, 0x2, R12 ;  /* 0x00000002db0c7825 */ /* 0x040fe200078e020c */
[----:B------:R-:W-:Y:S01]  /*2d80*/  PRMT R170, RZ, 0x7610, R170 ;  /* 0x00007610ffaa7816 */ /* 0x000fe200000000aa */
[----:B------:R-:W2:Y:S01]  /*2d90*/  @P1 LDG.E.U16 R164, desc[UR20][R30.64] ;  /* 0x000000141ea41981 */ /* 0x000ea2000c1e1500 */
[C---:B------:R-:W-:Y:S01]  /*2da0*/  ISETP.GT.AND P4, PT, R148.reuse, 0x3, PT ;  /* 0x000000039400780c */ /* 0x040fe20003f84270 */
[C---:B------:R-:W-:Y:S01]  /*2db0*/  IMAD.WIDE R8, R219.reuse, 0x2, R8 ;  /* 0x00000002db087825 */ /* 0x040fe200078e0208 */
[C---:B------:R-:W-:Y:S01]  /*2dc0*/  ISETP.GT.AND P5, PT, R148.reuse, 0x4, PT ;  /* 0x000000049400780c */ /* 0x040fe20003fa4270 */
[----:B------:R-:W3:Y:S01]  /*2dd0*/  @P6 LDG.E.U16 R162, desc[UR20][R12.64] ;  /* 0x000000140ca26981 */ /* 0x000ee2000c1e1500 */
[----:B------:R-:W-:Y:S01]  /*2de0*/  ISETP.GT.AND P2, PT, R148, 0x2, PT ;  /* 0x000000029400780c */ /* 0x000fe20003f44270 */
[----:B------:R-:W-:-:S02]  /*2df0*/  IMAD.WIDE R6, R219, 0x2, R6 ;  /* 0x00000002db067825 */ /* 0x000fc400078e0206 */
[----:B------:R-:W4:Y:S02]  /*2e00*/  @P6 LDG.E.U16 R160, desc[UR20][R8.64] ;  /* 0x0000001408a06981 */ /* 0x000f24000c1e1500 */
[C---:B------:R-:W-:Y:S02]  /*2e10*/  IMAD.WIDE R4, R219.reuse, 0x2, R4 ;  /* 0x00000002db047825 */ /* 0x040fe400078e0204 */
[----:B------:R-:W5:Y:S02]  /*2e20*/  @P6 LDG.E.U16 R158, desc[UR20][R6.64] ;  /* 0x00000014069e6981 */ /* 0x000f64000c1e1500 */
[C---:B------:R-:W-:Y:S02]  /*2e30*/  IMAD.WIDE R126, R219.reuse, 0x2, R126 ;  /* 0x00000002db7e7825 */ /* 0x040fe400078e027e */
[----:B------:R-:W2:Y:S01]  /*2e40*/  @P6 LDG.E.U16 R10, desc[UR20][R4.64] ;  /* 0x00000014040a6981 */ /* 0x000ea2000c1e1500 */
[----:B------:R-:W-:Y:S01]  /*2e50*/  ISETP.GT.AND P6, PT, R148, 0x5, PT ;  /* 0x000000059400780c */ /* 0x000fe20003fc4270 */
[----:B------:R-:W-:-:S02]  /*2e60*/  IMAD.WIDE R112, R219, 0x2, R112 ;  /* 0x00000002db707825 */ /* 0x000fc400078e0270 */
[----:B------:R-:W2:Y:S02]  /*2e70*/  @P1 LDG.E.U16 R166, desc[UR20][R32.64] ;  /* 0x0000001420a61981 */ /* 0x000ea4000c1e1500 */
[C---:B------:R-:W-:Y:S02]  /*2e80*/  IMAD.WIDE R114, R219.reuse, 0x2, R114 ;  /* 0x00000002db727825 */ /* 0x040fe400078e0272 */
[----:B------:R-:W2:Y:S02]  /*2e90*/  @P1 LDG.E.U16 R168, desc[UR20][R34.64] ;  /* 0x0000001422a81981 */ /* 0x000ea4000c1e1500 */
[C---:B------:R-:W-:Y:S02]  /*2ea0*/  IMAD.WIDE R108, R219.reuse, 0x2, R108 ;  /* 0x00000002db6c7825 */ /* 0x040fe400078e026c */
[----:B------:R-:W2:Y:S01]  /*2eb0*/  @P1 LDG.E.U16 R170, desc[UR20][R36.64] ;  /* 0x0000001424aa1981 */ /* 0x000ea2000c1e1500 */
[----:B------:R-:W-:Y:S01]  /*2ec0*/  ISETP.GT.AND P1, PT, R148, 0x6, PT ;  /* 0x000000069400780c */ /* 0x000fe20003f24270 */
[----:B------:R-:W-:Y:S01]  /*2ed0*/  IMAD.WIDE R102, R219, 0x2, R102 ;  /* 0x00000002db667825 */ /* 0x000fe200078e0266 */
[----:B------:R-:W-:-:S02]  /*2ee0*/  PRMT R172, RZ, 0x7610, R172 ;  /* 0x00007610ffac7816 */ /* 0x000fc400000000ac */
[----:B------:R-:W-:Y:S01]  /*2ef0*/  PRMT R174, RZ, 0x7610, R174 ;  /* 0x00007610ffae7816 */ /* 0x000fe200000000ae */
[C---:B------:R-:W-:Y:S01]  /*2f00*/  IMAD.WIDE R90, R219.reuse, 0x2, R90 ;  /* 0x00000002db5a7825 */ /* 0x040fe200078e025a */
[----:B------:R-:W-:Y:S02]  /*2f10*/  PRMT R176, RZ, 0x7610, R176 ;  /* 0x00007610ffb07816 */ /* 0x000fe400000000b0 */
        /* <DEDUP_REMOVED lines=12> */
[----:B------:R-:W3:Y:S01]  /*2fe0*/  @P5 LDG.E.U16 R169, desc[UR20][R76.64] ;  /* 0x000000144ca95981 */ /* 0x000ee2000c1e1500 */
        /* <DEDUP_REMOVED lines=9> */
[----:B------:R-:W-:-:S02]  /*3080*/  IMAD.WIDE R60, R219, 0x2, R60 ;  /* 0x00000002db3c7825 */ /* 0x000fc400078e023c */
[----:B------:R-:W3:Y:S02]  /*3090*/  @P5 LDG.E.U16 R163, desc[UR20][R64.64] ;  /* 0x0000001440a35981 */ /* 0x000ee4000c1e1500 */
[----:B------:R-:W-:-:S04]  /*30a0*/  IMAD.WIDE R58, R219, 0x2, R58 ;  /* 0x00000002db3a7825 */ /* 0x000fc800078e023a */
[C---:B------:R-:W-:Y:S01]  /*30b0*/  IMAD.WIDE R56, R219.reuse, 0x2, R56 ;  /* 0x00000002db387825 */ /* 0x040fe200078e0238 */
[----:B------:R-:W3:Y:S03]  /*30c0*/  @P4 LDG.E.U16 R176, desc[UR20][R58.64] ;  /* 0x000000143ab04981 */ /* 0x000ee6000c1e1500 */
[C---:B------:R-:W-:Y:S01]  /*30d0*/  IMAD.WIDE R54, R219.reuse, 0x2, R54 ;  /* 0x00000002db367825 */ /* 0x040fe200078e0236 */
[----:B------:R-:W3:Y:S01]  /*30e0*/  @P4 LDG.E.U16 R174, desc[UR20][R56.64] ;  /* 0x0000001438ae4981 */ /* 0x000ee2000c1e1500 */
[C---:B------:R-:W-:Y:S02]  /*30f0*/  ISETP.GT.AND P5, PT, R148.reuse, 0x9, PT ;  /* 0x000000099400780c */ /* 0x040fe40003fa4270 */
[C---:B------:R-:W-:Y:S01]  /*3100*/  IMAD.WIDE R74, R219.reuse, 0x2, R74 ;  /* 0x00000002db4a7825 */ /* 0x040fe200078e024a */
[----:B------:R-:W3:Y:S03]  /*3110*/  @P4 LDG.E.U16 R172, desc[UR20][R54.64] ;  /* 0x0000001436ac4981 */ /* 0x000ee6000c1e1500 */
[----:B------:R-:W-:Y:S01]  /*3120*/  IMAD.WIDE R68, R219, 0x2, R68 ;  /* 0x00000002db447825 */ /* 0x000fe200078e0244 */
[----:B------:R-:W3:Y:S01]  /*3130*/  @P4 LDG.E.U16 R178, desc[UR20][R60.64] ;  /* 0x000000143cb24981 */ /* 0x000ee2000c1e1500 */
[----:B------:R-:W-:-:S02]  /*3140*/  ISETP.GT.AND P4, PT, R148, 0x8, PT ;  /* 0x000000089400780c */ /* 0x000fc40003f84270 */
[C---:B------:R-:W-:Y:S01]  /*3150*/  IMAD.WIDE R66, R219.reuse, 0x2, R66 ;  /* 0x00000002db427825 */ /* 0x040fe200078e0242 */
[----:B------:R-:W3:Y:S03]  /*3160*/  @P6 LDG.E.U16 R180, desc[UR20][R88.64] ;  /* 0x0000001458b46981 */ /* 0x000ee6000c1e1500 */
[C---:B------:R-:W-:Y:S01]  /*3170*/  IMAD.WIDE R62, R219.reuse, 0x2, R62 ;  /* 0x00000002db3e7825 */ /* 0x040fe200078e023e */
[----:B------:R-:W3:Y:S03]  /*3180*/  @P6 LDG.E.U16 R182, desc[UR20][R92.64] ;  /* 0x000000145cb66981 */ /* 0x000ee6000c1e1500 */
        /* <DEDUP_REMOVED lines=49> */
[----:B------:R-:W3:Y:S02]  /*34a0*/  @P2 LDG.E.U16 R157, desc[UR20][R40.64] ;  /* 0x00000014289d2981 */ /* 0x000ee4000c1e1500 */
[----:B------:R-:W-:-:S02]  /*34b0*/  IMAD.WIDE R144, R219, 0x2, R144 ;  /* 0x00000002db907825 */ /* 0x000fc400078e0290 */
[----:B------:R-:W3:Y:S01]  /*34c0*/  @P2 LDG.E.U16 R11, desc[UR20][R38.64] ;  /* 0x00000014260b2981 */ /* 0x000ee2000c1e1500 */
[C---:B------:R-:W-:Y:S01]  /*34d0*/  ISETP.GT.AND P2, PT, R148.reuse, 0x7, PT ;  /* 0x000000079400780c */ /* 0x040fe20003f44270 */
[C---:B------:R-:W-:Y:S02]  /*34e0*/  IMAD.WIDE R134, R219.reuse, 0x2, R134 ;  /* 0x00000002db867825 */ /* 0x040fe400078e0286 */
[----:B------:R-:W3:Y:S01]  /*34f0*/  @P4 LDG.E.U16 R194, desc[UR20][R20.64] ;  /* 0x0000001414c24981 */ /* 0x000ee2000c1e1500 */
[----:B------:R-:W-:Y:S01]  /*3500*/  ISETP.GT.AND P4, PT, R148, 0xc, PT ;  /* 0x0000000c9400780c */ /* 0x000fe20003f84270 */
[C---:B------:R-:W-:Y:S02]  /*3510*/  IMAD.WIDE R140, R219.reuse, 0x2, R140 ;  /* 0x00000002db8c7825 */ /* 0x040fe400078e028c */
[----:B------:R-:W3:Y:S02]  /*3520*/  @P5 LDG.E.U16 R196, desc[UR20][R22.64] ;  /* 0x0000001416c45981 */ /* 0x000ee4000c1e1500 */
[----:B------:R-:W-:-:S02]  /*3530*/  IMAD.WIDE R116, R219, 0x2, R116 ;  /* 0x00000002db747825 */ /* 0x000fc400078e0274 */
[----:B------:R-:W3:Y:S02]  /*3540*/  @P5 LDG.E.U16 R198, desc[UR20][R24.64] ;  /* 0x0000001418c65981 */ /* 0x000ee4000c1e1500 */
[C---:B------:R-:W-:Y:S02]  /*3550*/  IMAD.WIDE R128, R219.reuse, 0x2, R128 ;  /* 0x00000002db807825 */ /* 0x040fe400078e0280 */
[----:B------:R-:W3:Y:S02]  /*3560*/  @P5 LDG.E.U16 R200, desc[UR20][R26.64] ;  /* 0x000000141ac85981 */ /* 0x000ee4000c1e1500 */
[C---:B------:R-:W-:Y:S02]  /*3570*/  IMAD.WIDE R122, R219.reuse, 0x2, R122 ;  /* 0x00000002db7a7825 */ /* 0x040fe400078e027a */
[----:B------:R-:W3:Y:S01]  /*3580*/  @P5 LDG.E.U16 R202, desc[UR20][R28.64] ;  /* 0x000000141cca5981 */ /* 0x000ee2000c1e1500 */
[----:B------:R-:W-:Y:S01]  /*3590*/  ISETP.GT.AND P5, PT, R148, 0xd, PT ;  /* 0x0000000d9400780c */ /* 0x000fe20003fa4270 */
[----:B------:R-:W-:-:S02]  /*35a0*/  IMAD.WIDE R124, R219, 0x2, R124 ;  /* 0x00000002db7c7825 */ /* 0x000fc400078e027c */
[----:B------:R-:W3:Y:S02]  /*35b0*/  @P6 LDG.E.U16 R187, desc[UR20][R46.64] ;  /* 0x000000142ebb6981 */ /* 0x000ee4000c1e1500 */
[C---:B------:R-:W-:Y:S02]  /*35c0*/  IMAD.WIDE R106, R219.reuse, 0x2, R106 ;  /* 0x00000002db6a7825 */ /* 0x040fe400078e026a */
[----:B------:R-:W3:Y:S02]  /*35d0*/  @P6 LDG.E.U16 R189, desc[UR20][R48.64] ;  /* 0x0000001430bd6981 */ /* 0x000ee4000c1e1500 */
[C---:B------:R-:W-:Y:S02]  /*35e0*/  IMAD.WIDE R120, R219.reuse, 0x2, R120 ;  /* 0x00000002db787825 */ /* 0x040fe400078e0278 */
[----:B------:R-:W3:Y:S02]  /*35f0*/  @P6 LDG.E.U16 R191, desc[UR20][R50.64] ;  /* 0x0000001432bf6981 */ /* 0x000ee4000c1e1500 */
[----:B------:R-:W-:-:S02]  /*3600*/  IMAD.WIDE R82, R219, 0x2, R82 ;  /* 0x00000002db527825 */ /* 0x000fc400078e0252 */
[----:B------:R-:W3:Y:S01]  /*3610*/  @P6 LDG.E.U16 R193, desc[UR20][R52.64] ;  /* 0x0000001434c16981 */ /* 0x000ee2000c1e1500 */
[----:B------:R-:W-:Y:S01]  /*3620*/  ISETP.GT.AND P6, PT, R148, 0xe, PT ;  /* 0x0000000e9400780c */ /* 0x000fe20003fc4270 */
[C---:B------:R-:W-:Y:S02]  /*3630*/  IMAD.WIDE R104, R219.reuse, 0x2, R104 ;  /* 0x00000002db687825 */ /* 0x040fe400078e0268 */
[----:B------:R-:W3:Y:S02]  /*3640*/  @P1 LDG.E.U16 R204, desc[UR20][R62.64] ;  /* 0x000000143ecc1981 */ /* 0x000ee4000c1e1500 */
[C---:B------:R-:W-:Y:S02]  /*3650*/  IMAD.WIDE R110, R219.reuse, 0x2, R110 ;  /* 0x00000002db6e7825 */ /* 0x040fe400078e026e */
[----:B------:R-:W3:Y:S02]  /*3660*/  @P1 LDG.E.U16 R206, desc[UR20][R66.64] ;  /* 0x0000001442ce1981 */ /* 0x000ee4000c1e1500 */
[----:B------:R-:W-:-:S02]  /*3670*/  IMAD.WIDE R94, R219, 0x2, R94 ;  /* 0x00000002db5e7825 */ /* 0x000fc400078e025e */
[----:B------:R-:W3:Y:S02]  /*3680*/  @P1 LDG.E.U16 R208, desc[UR20][R68.64] ;  /* 0x0000001444d01981 */ /* 0x000ee4000c1e1500 */
[C---:B------:R-:W-:Y:S02]  /*3690*/  IMAD.WIDE R84, R219.reuse, 0x2, R84 ;  /* 0x00000002db547825 */ /* 0x040fe400078e0254 */
[----:B------:R-:W3:Y:S01]  /*36a0*/  @P1 LDG.E.U16 R210, desc[UR20][R74.64] ;  /* 0x000000144ad21981 */ /* 0x000ee2000c1e1500 */
[----:B------:R-:W-:Y:S01]  /*36b0*/  ISETP.GT.AND P1, PT, R148, 0xf, PT ;  /* 0x0000000f9400780c */ /* 0x000fe20003f24270 */
[C---:B------:R-:W-:Y:S01]  /*36c0*/  IMAD.WIDE R86, R219.reuse, 0x2, R86 ;  /* 0x00000002db567825 */ /* 0x040fe200078e0256 */
[----:B------:R-:W-:Y:S02]  /*36d0*/  PRMT R195, RZ, 0x7610, R195 ;  /* 0x00007610ffc37816 */ /* 0x000fe400000000c3 */
[----:B------:R-:W-:Y:S01]  /*36e0*/  PRMT R197, RZ, 0x7610, R197 ;  /* 0x00007610ffc57816 */ /* 0x000fe200000000c5 */
[----:B------:R-:W-:Y:S01]  /*36f0*/  IMAD.WIDE R80, R219, 0x2, R80 ;  /* 0x00000002db507825 */ /* 0x000fe200078e0250 */
[----:B------:R-:W-:-:S02]  /*3700*/  PRMT R199, RZ, 0x7610, R199 ;  /* 0x00007610ffc77816 */ /* 0x000fc400000000c7 */
        /* <DEDUP_REMOVED lines=13> */
[----:B------:R-:W-:Y:S01]  /*37e0*/  IMAD.WIDE R118, R219, 0x2, R118 ;  /* 0x00000002db767825 */ /* 0x000fe200078e0276 */
        /* <DEDUP_REMOVED lines=10> */
[----:B------:R-:W-:-:S02]  /*3890*/  PRMT R209, RZ, 0x7610, R209 ;  /* 0x00007610ffd17816 */ /* 0x000fc400000000d1 */
[----:B------:R-:W-:Y:S01]  /*38a0*/  PRMT R211, RZ, 0x7610, R211 ;  /* 0x00007610ffd37816 */ /* 0x000fe200000000d3 */
[----:B------:R-:W3:Y:S01]  /*38b0*/  @P5 LDG.E.U16 R216, desc[UR20][R82.64] ;  /* 0x0000001452d85981 */ /* 0x000ee2000c1e1500 */
[----:B------:R-:W-:Y:S02]  /*38c0*/  PRMT R213, RZ, 0x7610, R213 ;  /* 0x00007610ffd57816 */ /* 0x000fe400000000d5 */
[----:B------:R-:W-:Y:S01]  /*38d0*/  PRMT R215, RZ, 0x7610, R215 ;  /* 0x00007610ffd77816 */ /* 0x000fe200000000d7 */
[----:B------:R-:W3:Y:S01]  /*38e0*/  @P5 LDG.E.U16 R218, desc[UR20][R120.64] ;  /* 0x0000001478da5981 */ /* 0x000ee2000c1e1500 */
[----:B------:R-:W-:-:S03]  /*38f0*/  PRMT R217, RZ, 0x7610, R217 ;  /* 0x00007610ffd97816 */ /* 0x000fc600000000d9 */
[----:B------:R-:W3:Y:S04]  /*3900*/  @P2 LDG.E.U16 R179, desc[UR20][R118.64] ;  /* 0x0000001476b32981 */ /* 0x000ee8000c1e1500 */
        /* <DEDUP_REMOVED lines=10> */
[----:B------:R-:W3:Y:S01]  /*39b0*/  @P1 LDG.E.U16 R217, desc[UR20][R144.64] ;  /* 0x0000001490d91981 */ /* 0x000ee2000c1e1500 */
[----:B------:R-:W-:Y:S01]  /*39c0*/  BAR.SYNC.DEFER_BLOCKING 0x0 ;  /* 0x0000000000007b1d */ /* 0x000fe20000010000 */
[----:B------:R-:W-:-:S02]  /*39d0*/  ISETP.GE.AND P4, PT, R139, R148, PT ;  /* 0x000000948b00720c */ /* 0x000fc40003f86270 */
[----:B------:R-:W-:Y:S02]  /*39e0*/  PRMT R220, RZ, 0x7610, R220 ;  /* 0x00007610ffdc7816 */ /* 0x000fe400000000dc */
[----:B------:R-:W-:Y:S02]  /*39f0*/  PRMT R222, RZ, 0x7610, R222 ;  /* 0x00007610ffde7816 */ /* 0x000fe400000000de */
[----:B------:R-:W-:Y:S02]  /*3a00*/  PRMT R224, RZ, 0x7610, R224 ;  /* 0x00007610ffe07816 */ /* 0x000fe400000000e0 */
[----:B------:R-:W-:-:S05]  /*3a10*/  PRMT R226, RZ, 0x7610, R226 ;  /* 0x00007610ffe27816 */ /* 0x000fca00000000e2 */
[----:B------:R-:W3:Y:S04]  /*3a20*/  @!P4 LDG.E.U16 R220, desc[UR20][R78.64] ;  /* 0x000000144edcc981 */ /* 0x000ee8000c1e1500 */
[----:B------:R-:W3:Y:S04]  /*3a30*/  @!P4 LDG.E.U16 R222, desc[UR20][R100.64] ;  /* 0x0000001464dec981 */ /* 0x000ee8000c1e1500 */
[----:B------:R-:W3:Y:S04]  /*3a40*/  @!P4 LDG.E.U16 R224, desc[UR20][R98.64] ;  /* 0x0000001462e0c981 */ /* 0x000ee8000c1e1500 */
[----:B------:R-:W3:Y:S04]  /*3a50*/  @!P4 LDG.E.U16 R226, desc[UR20][R96.64] ;  /* 0x0000001460e2c981 */ /* 0x000ee8000c1e1500 */
[----:B--2---:R0:W-:Y:S04]  /*3a60*/  STS.U16 [R3+UR9+0x4000], R10 ;  /* 0x0040000a03007988 */ /* 0x0041e80008000409 */
[----:B-----5:R0:W-:Y:S04]  /*3a70*/  STS.U16 [R3+UR9+0x5000], R158 ;  /* 0x0050009e03007988 */ /* 0x0201e80008000409 */
[----:B----4-:R0:W-:Y:S04]  /*3a80*/  STS.U16 [R3+UR9+0x6000], R160 ;  /* 0x006000a003007988 */ /* 0x0101e80008000409 */
[----:B---3--:R0:W-:Y:S01]  /*3a90*/  STS.U16 [R3+UR9+0x7000], R162 ;  /* 0x007000a203007988 */ /* 0x0081e20008000409 */
[----:B------:R-:W-:-:S04]  /*3aa0*/  ULEA UR6, UR11, UR9, 0x3 ;  /* 0x000000090b067291 */ /* 0x000fc8000f8e18ff */
[----:B------:R-:W-:Y:S01]  /*3ab0*/  UIADD3 UR6, UPT, UPT, UR6, 0x8800, URZ ;  /* 0x0000880006067890 */ /* 0x000fe2000fffe0ff */
        /* <DEDUP_REMOVED lines=64> */
[----:B------:R1:W-:Y:S06]  /*3ec0*/  MEMBAR.ALL.CTA ;  /* 0x0000000000007992 */ /* 0x0003ec0000008000 */
[----:B-1----:R-:W1:Y:S02]  /*3ed0*/  FENCE.VIEW.ASYNC.S ;  /* 0x00000000000073c6 */ /* 0x002e640000000000 */
[----:B-1----:R-:W-:Y:S06]  /*3ee0*/  BAR.SYNC.DEFER_BLOCKING 0x0 ;  /* 0x0000000000007b1d */ /* 0x002fec0000010000 */
[----:B------:R-:W-:Y:S05]  /*3ef0*/  @P0 BRA `(.L_x_9) ;  /* 0x0000000000500947 */ /* 0x000fea0003800000 */
[----:B------:R-:W-:Y:S02]  /*3f00*/  UIADD3 UR26, UPT, UPT, UR8, 0x20, URZ ;  /* 0x00000020081a7890 */ /* 0x000fe4000fffe0ff */
[----:B------:R-:W-:Y:S02]  /*3f10*/  UIADD3 UR27, UPT, UPT, UR8, 0x40, URZ ;  /* 0x00000040081b7890 */ /* 0x000fe4000fffe0ff */
[----:B------:R-:W-:Y:S01]  /*3f20*/  UIADD3 UR32, UPT, UPT, UR8, 0x60, URZ ;  /* 0x0000006008207890 */ /* 0x000fe2000fffe0ff */
[----:B------:R-:W-:Y:S01]  /*3f30*/  UMOV UR18, 0x0 ;  /* 0x0000000000127882 */ /* 0x000fe20000000000 */
[----:B------:R-:W-:Y:S01]  /*3f40*/  UMOV UR19, 0x8088010 ;  /* 0x0808801000137882 */ /* 0x000fe20000000000 */
[----:B------:R-:W-:Y:S01]  /*3f50*/  UMOV UR15, 0x40004040 ;  /* 0x40004040000f7882 */ /* 0x000fe20000000000 */
[----:B------:R-:W-:Y:S01]  /*3f60*/  UMOV UR28, 0x0 ;  /* 0x00000000001c7882 */ /* 0x000fe20000000000 */
[----:B------:R-:W-:Y:S01]  /*3f70*/  UMOV UR29, 0x8088010 ;  /* 0x08088010001d7882 */ /* 0x000fe20000000000 */
[----:B------:R-:W-:Y:S01]  /*3f80*/  UMOV UR30, 0x0 ;  /* 0x00000000001e7882 */ /* 0x000fe20000000000 */
[----:B------:R-:W-:Y:S01]  /*3f90*/  UMOV UR31, 0x8088010 ;  /* 0x08088010001f7882 */ /* 0x000fe20000000000 */
[----:B------:R-:W-:Y:S01]  /*3fa0*/  UMOV UR7, URZ ;  /* 0x000000ff00077c82 */ /* 0x000fe20008000000 */
[----:B------:R1:W-:Y:S01]  /*3fb0*/  UTCHMMA gdesc[UR14], gdesc[UR12], tmem[UR8], tmem[UR18], idesc[UR19], UPT ;  /* 0x00ff120c0e0075ea */ /* 0x0003e2000b800008 */
[----:B------:R-:W-:Y:S01]  /*3fc0*/  UMOV UR34, 0x0 ;  /* 0x0000000000227882 */ /* 0x000fe20000000000 */
[----:B------:R-:W-:Y:S01]  /*3fd0*/  UMOV UR35, 0x8088010 ;  /* 0x0808801000237882 */ /* 0x000fe20000000000 */
[----:B------:R1:W-:Y:S01]  /*3fe0*/  UTCHMMA gdesc[UR16], gdesc[UR12], tmem[UR26], tmem[UR28], idesc[UR29], UPT ;  /* 0x00ff1c0c100075ea */ /* 0x0003e2000b80001a */
[----:B------:R-:W-:Y:S01]  /*3ff0*/  UMOV UR4, UR6 ;  /* 0x0000000600047c82 */ /* 0x000fe20008000000 */
[----:B------:R1:W-:Y:S01]  /*4000*/  UTCHMMA gdesc[UR22], gdesc[UR12], tmem[UR27], tmem[UR30], idesc[UR31], UPT ;  /* 0x00ff1e0c160075ea */ /* 0x0003e2000b80001b */
[----:B------:R1:W-:Y:S01]  /*4010*/  UTCHMMA gdesc[UR24], gdesc[UR12], tmem[UR32], tmem[UR34], idesc[UR35], UPT ;  /* 0x00ff220c180075ea */ /* 0x0003e2000b800020 */
[----:B------:R1:W-:Y:S01]  /*4020*/  UTCBAR [UR4], URZ ;  /* 0x000000ff040073e9 */ /* 0x0003e200080000ff */
[----:B------:R-:W-:Y:S01]  /*4030*/  NOP ;  /* 0x0000000000007918 */ /* 0x000fe20000000000 */
.L_x_9:
[----:B------:R-:W-:Y:S01]  /*4040*/  UIADD3 UR11, UPT, UPT, UR11, 0x1, URZ ;  /* 0x000000010b0b7890 */ /* 0x000fe2000fffe0ff */
[----:B------:R-:W-:Y:S02]  /*4050*/  VIADD R155, R155, 0xffffffff ;  /* 0xffffffff9b9b7836 */ /* 0x000fe40000000000 */
[----:B------:R-:W-:Y:S01]  /*4060*/  VIADD R148, R148, 0xfffffff0 ;  /* 0xfffffff094947836 */ /* 0x000fe20000000000 */
[----:B------:R-:W-:Y:S02]  /*4070*/  UISETP.GT.AND UP1, UPT, UR11, 0x1, UPT ;  /* 0x000000010b00788c */ /* 0x000fe4000bf24270 */
[----:B------:R-:W-:Y:S02]  /*4080*/  ISETP.NE.U32.AND P1, PT, R155, RZ, PT ;  /* 0x000000ff9b00720c */ /* 0x000fe40003f25070 */
[----:B-1----:R-:W-:Y:S02]  /*4090*/  USEL UR4, URZ, 0x1, !UP1 ;  /* 0x00000001ff047887 */ /* 0x002fe4000c800000 */
[----:B------:R-:W-:-:S02]  /*40a0*/  USEL UR11, UR11, URZ, !UP1 ;  /* 0x000000ff0b0b7287 */ /* 0x000fc4000c800000 */
[----:B------:R-:W-:-:S03]  /*40b0*/  ULOP3.LUT UR7, UR5, UR4, URZ, 0x3c, !UPT ;  /* 0x0000000405077292 */ /* 0x000fc6000f8e3cff */
[----:B------:R-:W-:-:S04]  /*40c0*/  UMOV UR4, UR5 ;  /* 0x0000000500047c82 */ /* 0x000fc80008000000 */
[----:B------:R-:W-:Y:S01]  /*40d0*/  UMOV UR5, UR7 ;  /* 0x0000000700057c82 */ /* 0x000fe20008000000 */
[----:B------:R-:W-:Y:S05]  /*40e0*/  @P1 BRA `(.L_x_10) ;  /* 0xffffffe800d41947 */ /* 0x000fea000383ffff */
.L_x_7:
[----:B------:R-:W1:Y:S01]  /*40f0*/  LDC R140, c[0x0][0x3b4] ;  /* 0x0000ed00ff8c7b82 */ /* 0x000e620000000800 */
[----:B------:R-:W-:Y:S01]  /*4100*/  ISETP.GE.AND P0, PT, R146, 0x10, PT ;  /* 0x000000109200780c */ /* 0x000fe20003f06270 */
[----:B------:R-:W2:-:S12]  /*4110*/  LDCU.128 UR12, c[0x0][0x390] ;  /* 0x00007200ff0c77ac */ /* 0x000e980008000c00 */
[----:B------:R-:W-:Y:S05]  /*4120*/  @!P0 BRA `(.L_x_11) ;  /* 0x0000000000108947 */ /* 0x000fea0003800000 */
[----:B------:R-:W-:-:S06]  /*4130*/  USHF.L.U32 UR4, UR4, 0x1f, URZ ;  /* 0x0000001f04047899 */ /* 0x000fcc00080006ff */
[----:B0-----:R-:W-:-:S04]  /*4140*/  IMAD.U32 R3, RZ, RZ, UR4 ;  /* 0x00000004ff037e24 */ /* 0x001fc8000f8e00ff */
[----:B------:R-:W0:Y:S02]  /*4150*/  SYNCS.PHASECHK.TRANS64.TRYWAIT P0, [UR6], R3 ;  /* 0x00000003ff0075a7 */ /* 0x000e240008001106 */
[----:B0-----:R-:W-:Y:S05]  /*4160*/  @!P0 BRA `(.L_x_12) ;  /* 0x00000028008c8947 */ /* 0x001fea0003800000 */
.L_x_11:
[----:B------:R-:W-:Y:S01]  /*4170*/  BAR.SYNC.DEFER_BLOCKING 0x0 ;  /* 0x0000000000007b1d */ /* 0x000fe20000010000 */
[C---:B01----:R-:W-:Y:S01]  /*4180*/  IMAD R3, R0.reuse, R140, RZ ;  /* 0x0000008c00037224 */ /* 0x043fe200078e02ff */
[----:B--2---:R-:W-:Y:S01]  /*4190*/  ISETP.GE.AND P1, PT, R0, UR14, PT ;  /* 0x0000000e00007c0c */ /* 0x004fe2000bf26270 */
[C---:B------:R-:W-:Y:S02]  /*41a0*/  VIADD R134, R2.reuse, 0x2 ;  /* 0x0000000202867836 */ /* 0x040fe40000000000 */
[C---:B------:R-:W-:Y:S01]  /*41b0*/  VIADD R135, R2.reuse, 0x1 ;  /* 0x0000000102877836 */ /* 0x040fe20000000000 */
[----:B------:R-:W0:Y:S01]  /*41c0*/  LDCU UR4, c[0x0][0x3b8] ;  /* 0x00007700ff0477ac */ /* 0x000e220008000800 */
[C---:B------:R-:W-:Y:S01]  /*41d0*/  LEA R132, P0, R3.reuse, UR12, 0x1 ;  /* 0x0000000c03847c11 */ /* 0x040fe2000f8008ff */
[C---:B------:R-:W-:Y:S01]  /*41e0*/  VIADD R149, R2.reuse, 0x3 ;  /* 0x0000000302957836 */ /* 0x040fe20000000000 */
[----:B------:R-:W-:Y:S02]  /*41f0*/  ISETP.LT.AND P1, PT, R2, UR15, !P1 ;  /* 0x0000000f02007c0c */ /* 0x000fe4000cf21270 */
[----:B------:R-:W-:Y:S01]  /*4200*/  LEA.HI.X.SX32 R133, R3, UR13, 0x1, P0 ;  /* 0x0000000d03857c11 */ /* 0x000fe200080f0eff */
[----:B------:R-:W-:Y:S01]  /*4210*/  IMAD R3, R140, 0x80, R3 ;  /* 0x000000808c037824 */ /* 0x000fe200078e0203 */
[----:B------:R-:W-:-:S02]  /*4220*/  ISETP.GE.AND P0, PT, R134, UR15, PT ;  /* 0x0000000f86007c0c */ /* 0x000fc4000bf06270 */
[----:B------:R-:W-:Y:S01]  /*4230*/  ISETP.GE.AND P2, PT, R135, UR15, PT ;  /* 0x0000000f87007c0c */ /* 0x000fe2000bf46270 */
[----:B------:R-:W1:Y:S02]  /*4240*/  @!P3 SYNCS.CCTL.IV [UR9+0x8800] ;  /* 0x00880000ff00b9b1 */ /* 0x000e640008000009 */
[----:B-1----:R-:W-:Y:S01]  /*4250*/  BAR.SYNC.DEFER_BLOCKING 0x0 ;  /* 0x0000000000007b1d */ /* 0x002fe20000010000 */
[----:B0-----:R-:W-:-:S05]  /*4260*/  IMAD R145, R2, UR4, RZ ;  /* 0x0000000402917c24 */ /* 0x001fca000f8e02ff */
[----:B------:R-:W0:Y:S01]  /*4270*/  LDTM.x128 R4, tmem[UR10] ;  /* 0x0000000a000479ee */ /* 0x000e2200083c0000 */
[----:B------:R-:W1:Y:S01]  /*4280*/  @!P3 SYNCS.CCTL.IV [UR9+0x8808] ;  /* 0x00880800ff00b9b1 */ /* 0x000e620008000009 */
[----:B------:R-:W-:Y:S01]  /*4290*/  NOP ;  /* 0x0000000000007918 */ /* 0x000fe20000000000 */
[----:B------:R-:W-:-:S04]  /*42a0*/  ISETP.GE.AND P3, PT, R2, UR15, PT ;  /* 0x0000000f02007c0c */ /* 0x000fc8000bf66270 */
[----:B------:R-:W-:Y:S02]  /*42b0*/  ISETP.LT.AND P4, PT, R138, UR14, !P3 ;  /* 0x0000000e8a007c0c */ /* 0x000fe4000df81270 */
[----:B0-----:R-:W-:Y:S01]  /*42c0*/  F2FP.F16.F32.PACK_AB R139, R5, R4 ;  /* 0x00000004058b723e */ /* 0x001fe200000000ff */
[----:B------:R-:W-:Y:S01]  /*42d0*/  IMAD.WIDE R4, R145, 0x2, R132 ;  /* 0x0000000291047825 */ /* 0x000fe200078e0284 */
[----:B------:R-:W-:Y:S02]  /*42e0*/  F2FP.F16.F32.PACK_AB R148, R37, R100 ;  /* 0x000000642594723e */ /* 0x000fe400000000ff */
[----:B------:R-:W-:Y:S01]  /*42f0*/  F2FP.F16.F32.PACK_AB R100, R68, R36 ;  /* 0x000000244464723e */ /* 0x000fe200000000ff */
[C---:B------:R-:W-:Y:S01]  /*4300*/  IMAD R37, R140.reuse, 0x80, R3 ;  /* 0x000000808c257824 */ /* 0x040fe200078e0203 */
[----:B------:R0:W-:Y:S01]  /*4310*/  @P1 STG.E.U16 desc[UR20][R4.64], R139 ;  /* 0x0000008b04001986 */ /* 0x0001e2000c101514 */
[----:B------:R-:W-:Y:S02]  /*4320*/  LEA R134, P1, R3, UR12, 0x1 ;  /* 0x0000000c03867c11 */ /* 0x000fe4000f8208ff */
[----:B------:R-:W-:Y:S01]  /*4330*/  IMAD R68, R140, 0x80, R37 ;  /* 0x000000808c447824 */ /* 0x000fe200078e0225 */
[----:B------:R-:W-:-:S02]  /*4340*/  LEA R36, P6, R37, UR12, 0x1 ;  /* 0x0000000c25247c11 */ /* 0x000fc4000f8c08ff */
[----:B------:R-:W-:Y:S01]  /*4350*/  LEA.HI.X.SX32 R135, R3, UR13, 0x1, P1 ;  /* 0x0000000d03877c11 */ /* 0x000fe200088f0eff */
[----:B------:R-:W-:Y:S01]  /*4360*/  VIADD R3, R145, UR4 ;  /* 0x0000000491037c36 */ /* 0x000fe20008000000 */
[----:B------:R-:W-:Y:S02]  /*4370*/  ISETP.LT.AND P5, PT, R137, UR14, !P3 ;  /* 0x0000000e89007c0c */ /* 0x000fe4000dfa1270 */
[----:B------:R-:W-:Y:S01]  /*4380*/  ISETP.LT.AND P3, PT, R136, UR14, !P3 ;  /* 0x0000000e88007c0c */ /* 0x000fe2000df61270 */
[----:B------:R-:W-:Y:S01]  /*4390*/  IMAD.WIDE R140, R145, 0x2, R134 ;  /* 0x00000002918c7825 */ /* 0x000fe200078e0286 */
[C---:B0-----:R-:W-:Y:S02]  /*43a0*/  LEA R4, P1, R68.reuse, UR12, 0x1 ;  /* 0x0000000c44047c11 */ /* 0x041fe4000f8208ff */
[----:B------:R-:W-:Y:S01]  /*43b0*/  LEA.HI.X.SX32 R37, R37, UR13, 0x1, P6 ;  /* 0x0000000d25257c11 */ /* 0x000fe2000b0f0eff */
[----:B------:R-:W-:Y:S01]  /*43c0*/  IMAD.WIDE R146, R3, 0x2, R132 ;  /* 0x0000000203927825 */ /* 0x000fe200078e0284 */
[----:B------:R-:W-:Y:S01]  /*43d0*/  LEA.HI.X.SX32 R5, R68, UR13, 0x1, P1 ;  /* 0x0000000d44057c11 */ /* 0x000fe200088f0eff */
[----:B------:R0:W-:Y:S01]  /*43e0*/  @P4 STG.E.U16 desc[UR20][R140.64], R100 ;  /* 0x000000648c004986 */ /* 0x0001e2000c101514 */
[----:B------:R-:W-:Y:S01]  /*43f0*/  ISETP.LT.AND P6, PT, R0, UR14, !P2 ;  /* 0x0000000e00007c0c */ /* 0x000fe2000d7c1270 */
[----:B------:R-:W-:Y:S01]  /*4400*/  IMAD.WIDE R142, R145, 0x2, R36 ;  /* 0x00000002918e7825 */ /* 0x000fe200078e0224 */
[----:B------:R-:W-:-:S02]  /*4410*/  PRMT R68, R100, 0x7632, R68 ;  /* 0x0000763264447816 */ /* 0x000fc40000000044 */
[----:B------:R-:W-:Y:S01]  /*4420*/  PRMT R150, R139, 0x7632, R150 ;  /* 0x000076328b967816 */ /* 0x000fe20000000096 */
[----:B------:R-:W-:Y:S01]  /*4430*/  IMAD.WIDE R144, R145, 0x2, R4 ;  /* 0x0000000291907825 */ /* 0x000fe200078e0204 */
[----:B------:R-:W-:Y:S01]  /*4440*/  ISETP.LT.AND P4, PT, R138, UR14, !P2 ;  /* 0x0000000e8a007c0c */ /* 0x000fe2000d781270 */
[----:B------:R2:W-:Y:S01]  /*4450*/  @P5 STG.E.U16 desc[UR20][R142.64], R68 ;  /* 0x000000448e005986 */ /* 0x0005e2000c101514 */
[----:B------:R-:W-:Y:S01]  /*4460*/  ISETP.LT.AND P5, PT, R137, UR14, !P2 ;  /* 0x0000000e89007c0c */ /* 0x000fe2000d7a1270 */
[----:B------:R-:W-:Y:S01]  /*4470*/  VIADD R139, R3, UR4 ;  /* 0x00000004038b7c36 */ /* 0x000fe20008000000 */
[----:B------:R-:W-:Y:S01]  /*4480*/  ISETP.GE.AND P1, PT, R149, UR15, PT ;  /* 0x0000000f95007c0c */ /* 0x000fe2000bf26270 */
[----:B------:R3:W-:Y:S01]  /*4490*/  @P3 STG.E.U16 desc[UR20][R144.64], R148 ;  /* 0x0000009490003986 */ /* 0x0007e2000c101514 */
[----:B------:R-:W-:Y:S01]  /*44a0*/  ISETP.LT.AND P3, PT, R136, UR14, !P2 ;  /* 0x0000000e88007c0c */ /* 0x000fe2000d761270 */
[----:B0-----:R-:W-:Y:S01]  /*44b0*/  IMAD.WIDE R140, R139, 0x2, R132 ;  /* 0x000000028b8c7825 */ /* 0x001fe200078e0284 */
[----:B------:R-:W-:Y:S01]  /*44c0*/  F2FP.F16.F32.PACK_AB R70, R70, R38 ;  /* 0x000000264646723e */ /* 0x000fe200000000ff */
[----:B------:R0:W-:Y:S01]  /*44d0*/  @P6 STG.E.U16 desc[UR20][R146.64], R150 ;  /* 0x0000009692006986 */ /* 0x0001e2000c101514 */
[----:B------:R-:W-:Y:S01]  /*44e0*/  ISETP.LT.AND P6, PT, R0, UR14, !P0 ;  /* 0x0000000e00007c0c */ /* 0x000fe2000c7c1270 */
[----:B------:R-:W-:Y:S01]  /*44f0*/  VIADD R149, R2, 0x4 ;  /* 0x0000000402957836 */ /* 0x000fe20000000000 */
[----:B------:R-:W-:Y:S01]  /*4500*/  F2FP.F16.F32.PACK_AB R102, R39, R102 ;  /* 0x000000662766723e */ /* 0x000fe200000000ff */
[----:B------:R-:W-:Y:S01]  /*4510*/  IMAD.WIDE R38, R139, 0x2, R36 ;  /* 0x000000028b267825 */ /* 0x000fe200078e0224 */
[----:B--2---:R-:W-:-:S02]  /*4520*/  F2FP.F16.F32.PACK_AB R143, R101, R69 ;  /* 0x00000045658f723e */ /* 0x004fc400000000ff */
[----:B------:R-:W-:Y:S01]  /*4530*/  PRMT R142, R148, 0x7632, R142 ;  /* 0x00007632948e7816 */ /* 0x000fe2000000008e */
[----:B------:R-:W-:Y:S01]  /*4540*/  IMAD.WIDE R68, R3, 0x2, R36 ;  /* 0x0000000203447825 */ /* 0x000fe200078e0224 */
[----:B---3--:R-:W-:Y:S02]  /*4550*/  F2FP.F16.F32.PACK_AB R145, R7, R6 ;  /* 0x000000060791723e */ /* 0x008fe400000000ff */
[----:B------:R-:W-:Y:S01]  /*4560*/  ISETP.GE.AND P2, PT, R149, UR15, PT ;  /* 0x0000000f95007c0c */ /* 0x000fe2000bf46270 */
[----:B------:R-:W-:Y:S01]  /*4570*/  IMAD.WIDE R6, R3, 0x2, R134 ;  /* 0x0000000203067825 */ /* 0x000fe200078e0286 */
[----:B0-----:R-:W-:Y:S02]  /*4580*/  PRMT R146, R143, 0x7632, R146 ;  /* 0x000076328f927816 */ /* 0x001fe40000000092 */
[----:B------:R-:W-:Y:S01]  /*4590*/  F2FP.F16.F32.PACK_AB R103, R103, R71 ;  /* 0x000000476767723e */ /* 0x000fe200000000ff */
[----:B------:R-:W-:Y:S01]  /*45a0*/  IMAD.WIDE R100, R3, 0x2, R4 ;  /* 0x0000000203647825 */ /* 0x000fe200078e0204 */
[----:B------:R0:W-:Y:S01]  /*45b0*/  @P4 STG.E.U16 desc[UR20][R6.64], R142 ;  /* 0x0000008e06004986 */ /* 0x0001e2000c101514 */
[----:B------:R-:W-:-:S02]  /*45c0*/  ISETP.LT.AND P4, PT, R138, UR14, !P0 ;  /* 0x0000000e8a007c0c */ /* 0x000fc4000c781270 */
[----:B------:R-:W-:Y:S01]  /*45d0*/  VIADD R3, R139, UR4 ;  /* 0x000000048b037c36 */ /* 0x000fe20008000000 */
[----:B------:R2:W-:Y:S01]  /*45e0*/  @P5 STG.E.U16 desc[UR20][R68.64], R143 ;  /* 0x0000008f44005986 */ /* 0x0005e2000c101514 */
[----:B------:R-:W-:Y:S01]  /*45f0*/  ISETP.LT.AND P5, PT, R137, UR14, !P0 ;  /* 0x0000000e89007c0c */ /* 0x000fe2000c7a1270 */
[----:B------:R-:W-:Y:S01]  /*4600*/  VIADD R144, R2, 0x5 ;  /* 0x0000000502907836 */ /* 0x000fe20000000000 */
[----:B------:R-:W-:Y:S01]  /*4610*/  F2FP.F16.F32.PACK_AB R72, R72, R40 ;  /* 0x000000284848723e */ /* 0x000fe200000000ff */
[----:B------:R3:W-:Y:S01]  /*4620*/  @P3 STG.E.U16 desc[UR20][R100.64], R146 ;  /* 0x0000009264003986 */ /* 0x0007e2000c101514 */
[----:B------:R-:W-:Y:S01]  /*4630*/  ISETP.LT.AND P3, PT, R136, UR14, !P0 ;  /* 0x0000000e88007c0c */ /* 0x000fe2000c761270 */
[----:B------:R-:W-:Y:S01]  /*4640*/  VIADD R71, R3, UR4 ;  /* 0x0000000403477c36 */ /* 0x000fe20008000000 */
[----:B------:R-:W-:Y:S01]  /*4650*/  ISETP.GE.AND P0, PT, R144, UR15, PT ;  /* 0x0000000f90007c0c */ /* 0x000fe2000bf06270 */
[----:B------:R4:W-:Y:S01]  /*4660*/  @P6 STG.E.U16 desc[UR20][R140.64], R145 ;  /* 0x000000918c006986 */ /* 0x0009e2000c101514 */
[----:B------:R-:W-:Y:S01]  /*4670*/  ISETP.LT.AND P6, PT, R0, UR14, !P1 ;  /* 0x0000000e00007c0c */ /* 0x000fe2000cfc1270 */
[----:B0-----:R-:W-:Y:S01]  /*4680*/  IMAD.WIDE R6, R139, 0x2, R134 ;  /* 0x000000028b067825 */ /* 0x001fe200078e0286 */
[----:B------:R-:W-:-:S02]  /*4690*/  F2FP.F16.F32.PACK_AB R104, R41, R104 ;  /* 0x000000682968723e */ /* 0x000fc400000000ff */
[----:B------:R-:W-:Y:S01]  /*46a0*/  F2FP.F16.F32.PACK_AB R73, R105, R73 ;  /* 0x000000496949723e */ /* 0x000fe200000000ff */
[----:B--2---:R-:W-:Y:S01]  /*46b0*/  IMAD.WIDE R68, R139, 0x2, R4 ;  /* 0x000000028b447825 */ /* 0x004fe200078e0204 */
[C---:B------:R-:W-:Y:S02]  /*46c0*/  PRMT R139, R70.reuse, 0x7632, R139 ;  /* 0x00007632468b7816 */ /* 0x040fe4000000008b */
[----:B---3--:R-:W-:Y:S01]  /*46d0*/  PRMT R101, R70, 0x7610, R101 ;  /* 0x0000761046657816 */ /* 0x008fe20000000065 */
[----:B------:R-:W-:Y:S01]  /*46e0*/  IMAD.WIDE R142, R3, 0x2, R132 ;  /* 0x00000002038e7825 */ /* 0x000fe200078e0284 */
[----:B------:R-:W-:Y:S02]  /*46f0*/  F2FP.F16.F32.PACK_AB R70, R9, R8 ;  /* 0x000000080946723e */ /* 0x000fe400000000ff */
[----:B----4-:R-:W-:Y:S01]  /*4700*/  PRMT R140, R145, 0x7632, R140 ;  /* 0x00007632918c7816 */ /* 0x010fe2000000008c */
[----:B------:R0:W-:Y:S01]  /*4710*/  @P4 STG.E.U16 desc[UR20][R6.64], R101 ;  /* 0x0000006506004986 */ /* 0x0001e2000c101514 */
[----:B------:R-:W-:Y:S01]  /*4720*/  ISETP.LT.AND P4, PT, R138, UR14, !P1 ;  /* 0x0000000e8a007c0c */ /* 0x000fe2000cf81270 */
[----:B------:R-:W-:Y:S01]  /*4730*/  IMAD.WIDE R8, R3, 0x2, R36 ;  /* 0x0000000203087825 */ /* 0x000fe200078e0224 */
[----:B------:R-:W-:Y:S01]  /*4740*/  F2FP.F16.F32.PACK_AB R42, R74, R42 ;  /* 0x0000002a4a2a723e */ /* 0x000fe200000000ff */
[----:B------:R2:W-:Y:S01]  /*4750*/  @P5 STG.E.U16 desc[UR20][R38.64], R139 ;  /* 0x0000008b26005986 */ /* 0x0005e2000c101514 */
[----:B------:R-:W-:Y:S01]  /*4760*/  ISETP.LT.AND P5, PT, R137, UR14, !P1 ;  /* 0x0000000e89007c0c */ /* 0x000fe2000cfa1270 */
[----:B------:R-:W-:Y:S01]  /*4770*/  VIADD R100, R2, 0x6 ;  /* 0x0000000602647836 */ /* 0x000fe20000000000 */
[----:B------:R-:W-:Y:S01]  /*4780*/  F2FP.F16.F32.PACK_AB R43, R43, R106 ;  /* 0x0000006a2b2b723e */ /* 0x000fe200000000ff */
[----:B------:R3:W-:Y:S01]  /*4790*/  @P3 STG.E.U16 desc[UR20][R68.64], R102 ;  /* 0x0000006644003986 */ /* 0x0007e2000c101514 */
[----:B------:R-:W-:-:S02]  /*47a0*/  ISETP.LT.AND P3, PT, R136, UR14, !P1 ;  /* 0x0000000e88007c0c */ /* 0x000fc4000cf61270 */
[----:B------:R-:W-:Y:S01]  /*47b0*/  ISETP.GE.AND P1, PT, R100, UR15, PT ;  /* 0x0000000f64007c0c */ /* 0x000fe2000bf26270 */
[----:B------:R-:W-:Y:S01]  /*47c0*/  @P6 STG.E.U16 desc[UR20][R142.64], R140 ;  /* 0x0000008c8e006986 */ /* 0x000fe2000c101514 */
[----:B------:R-:W-:Y:S01]  /*47d0*/  ISETP.LT.AND P6, PT, R0, UR14, !P2 ;  /* 0x0000000e00007c0c */ /* 0x000fe2000d7c1270 */
[----:B0-----:R-:W-:Y:S01]  /*47e0*/  IMAD.WIDE R6, R3, 0x2, R134 ;  /* 0x0000000203067825 */ /* 0x001fe200078e0286 */
[----:B------:R-:W-:Y:S02]  /*47f0*/  PRMT R101, R102, 0x7632, R101 ;  /* 0x0000763266657816 */ /* 0x000fe40000000065 */
[----:B------:R-:W-:Y:S01]  /*4800*/  F2FP.F16.F32.PACK_AB R75, R107, R75 ;  /* 0x0000004b6b4b723e */ /* 0x000fe200000000ff */
[----:B--2---:R-:W-:Y:S01]  /*4810*/  IMAD.WIDE R38, R3, 0x2, R4 ;  /* 0x0000000203267825 */ /* 0x004fe200078e0204 */
[----:B------:R-:W-:Y:S01]  /*4820*/  F2FP.F16.F32.PACK_AB R44, R76, R44 ;  /* 0x0000002c4c2c723e */ /* 0x000fe200000000ff */
[----:B------:R0:W-:Y:S01]  /*4830*/  @P4 STG.E.U16 desc[UR20][R6.64], R101 ;  /* 0x0000006506004986 */ /* 0x0001e2000c101514 */
[----:B---3--:R-:W-:Y:S01]  /*4840*/  PRMT R102, R103, 0x7632, R102 ;  /* 0x0000763267667816 */ /* 0x008fe20000000066 */
[--C-:B------:R-:W-:Y:S01]  /*4850*/  IMAD.WIDE R68, R71, 0x2, R132.reuse ;  /* 0x0000000247447825 */ /* 0x100fe200078e0284 */
[----:B------:R-:W-:Y:S01]  /*4860*/  ISETP.LT.AND P4, PT, R138, UR14, !P2 ;  /* 0x0000000e8a007c0c */ /* 0x000fe2000d781270 */
[----:B------:R2:W-:Y:S01]  /*4870*/  @P5 STG.E.U16 desc[UR20][R8.64], R103 ;  /* 0x0000006708005986 */ /* 0x0005e2000c101514 */
[----:B------:R-:W-:Y:S01]  /*4880*/  ISETP.LT.AND P5, PT, R137, UR14, !P2 ;  /* 0x0000000e89007c0c */ /* 0x000fe2000d7a1270 */
[----:B------:R-:W-:Y:S01]  /*4890*/  VIADD R3, R71, UR4 ;  /* 0x0000000447037c36 */ /* 0x000fe20008000000 */
[----:B------:R-:W-:Y:S01]  /*48a0*/  F2FP.F16.F32.PACK_AB R45, R45, R108 ;  /* 0x0000006c2d2d723e */ /* 0x000fe200000000ff */
[----:B------:R3:W-:Y:S01]  /*48b0*/  @P3 STG.E.U16 desc[UR20][R38.64], R102 ;  /* 0x0000006626003986 */ /* 0x0007e2000c101514 */
[----:B------:R-:W-:Y:S01]  /*48c0*/  ISETP.LT.AND P3, PT, R136, UR14, !P2 ;  /* 0x0000000e88007c0c */ /* 0x000fe2000d761270 */
[----:B------:R-:W-:Y:S01]  /*48d0*/  IMAD.WIDE R40, R3, 0x2, R132 ;  /* 0x0000000203287825 */ /* 0x000fe200078e0284 */
[----:B------:R-:W-:Y:S01]  /*48e0*/  F2FP.F16.F32.PACK_AB R77, R109, R77 ;  /* 0x0000004d6d4d723e */ /* 0x000fe200000000ff */
[----:B------:R4:W-:Y:S01]  /*48f0*/  @P6 STG.E.U16 desc[UR20][R68.64], R70 ;  /* 0x0000004644006986 */ /* 0x0009e2000c101514 */
[----:B------:R-:W-:Y:S01]  /*4900*/  ISETP.LT.AND P6, PT, R0, UR14, !P0 ;  /* 0x0000000e00007c0c */ /* 0x000fe2000c7c1270 */
[----:B0-----:R-:W-:Y:S01]  /*4910*/  IMAD.WIDE R6, R71, 0x2, R134 ;  /* 0x0000000247067825 */ /* 0x001fe200078e0286 */
[----:B------:R-:W-:-:S02]  /*4920*/  F2FP.F16.F32.PACK_AB R14, R15, R14 ;  /* 0x0000000e0f0e723e */ /* 0x000fc400000000ff */
[----:B------:R-:W-:Y:S01]  /*4930*/  F2FP.F16.F32.PACK_AB R46, R78, R46 ;  /* 0x0000002e4e2e723e */ /* 0x000fe200000000ff */
[C---:B--2---:R-:W-:Y:S01]  /*4940*/  IMAD.WIDE R8, R71.reuse, 0x2, R36 ;  /* 0x0000000247087825 */ /* 0x044fe200078e0224 */
[----:B------:R0:W-:Y:S01]  /*4950*/  @P4 STG.E.U16 desc[UR20][R6.64], R72 ;  /* 0x0000004806004986 */ /* 0x0001e2000c101514 */
[----:B------:R-:W-:Y:S02]  /*4960*/  ISETP.LT.AND P4, PT, R138, UR14, !P0 ;  /* 0x0000000e8a007c0c */ /* 0x000fe4000c781270 */
[----:B---3--:R-:W-:Y:S01]  /*4970*/  IMAD.WIDE R38, R71, 0x2, R4 ;  /* 0x0000000247267825 */ /* 0x008fe200078e0204 */
[----:B------:R-:W-:Y:S02]  /*4980*/  F2FP.F16.F32.PACK_AB R47, R47, R110 ;  /* 0x0000006e2f2f723e */ /* 0x000fe400000000ff */
[----:B----4-:R-:W-:Y:S01]  /*4990*/  PRMT R70, R72, 0x7632, R70 ;  /* 0x0000763248467816 */ /* 0x010fe20000000046 */
[----:B------:R-:W-:Y:S01]  /*49a0*/  VIADD R69, R3, UR4 ;  /* 0x0000000403457c36 */ /* 0x000fe20008000000 */
[----:B------:R-:W-:Y:S01]  /*49b0*/  F2FP.F16.F32.PACK_AB R79, R111, R79 ;  /* 0x0000004f6f4f723e */ /* 0x000fe200000000ff */
[----:B------:R-:W-:Y:S01]  /*49c0*/  VIADD R100, R2, 0x7 ;  /* 0x0000000702647836 */ /* 0x000fe20000000000 */
[----:B------:R-:W-:Y:S01]  /*49d0*/  PRMT R71, R70, 0x7632, R71 ;  /* 0x0000763246477816 */ /* 0x000fe20000000047 */
[----:B------:R2:W-:Y:S01]  /*49e0*/  @P5 STG.E.U16 desc[UR20][R8.64], R70 ;  /* 0x0000004608005986 */ /* 0x0005e2000c101514 */
[----:B------:R-:W-:Y:S01]  /*49f0*/  ISETP.LT.AND P5, PT, R137, UR14, !P0 ;  /* 0x0000000e89007c0c */ /* 0x000fe2000c7a1270 */
[----:B0-----:R-:W-:Y:S01]  /*4a00*/  IMAD.WIDE R6, R3, 0x2, R134 ;  /* 0x0000000203067825 */ /* 0x001fe200078e0286 */
[----:B------:R-:W-:Y:S01]  /*4a10*/  ISETP.GE.AND P2, PT, R100, UR15, PT ;  /* 0x0000000f64007c0c */ /* 0x000fe2000bf46270 */
[----:B------:R0:W-:Y:S01]  /*4a20*/  @P3 STG.E.U16 desc[UR20][R38.64], R104 ;  /* 0x0000006826003986 */ /* 0x0001e2000c101514 */
[----:B------:R-:W-:Y:S01]  /*4a30*/  ISETP.LT.AND P3, PT, R136, UR14, !P0 ;  /* 0x0000000e88007c0c */ /* 0x000fe2000c761270 */
[----:B------:R-:W-:Y:S01]  /*4a40*/  VIADD R68, R2, 0x8 ;  /* 0x0000000802447836 */ /* 0x000fe20000000000 */
[----:B------:R-:W-:Y:S01]  /*4a50*/  F2FP.F16.F32.PACK_AB R16, R17, R16 ;  /* 0x000000101110723e */ /* 0x000fe200000000ff */
[----:B------:R3:W-:Y:S01]  /*4a60*/  @P6 STG.E.U16 desc[UR20][R40.64], R71 ;  /* 0x0000004728006986 */ /* 0x0007e2000c101514 */
[----:B------:R-:W-:-:S02]  /*4a70*/  ISETP.LT.AND P6, PT, R0, UR14, !P1 ;  /* 0x0000000e00007c0c */ /* 0x000fc4000cfc1270 */
[----:B------:R-:W-:Y:S01]  /*4a80*/  ISETP.GE.AND P0, PT, R68, UR15, PT ;  /* 0x0000000f44007c0c */ /* 0x000fe2000bf06270 */
[----:B--2---:R-:W-:Y:S01]  /*4a90*/  IMAD.WIDE R8, R3, 0x2, R36 ;  /* 0x0000000203087825 */ /* 0x004fe200078e0224 */
[----:B------:R-:W-:Y:S02]  /*4aa0*/  PRMT R70, R73, 0x7632, R70 ;  /* 0x0000763249467816 */ /* 0x000fe40000000046 */
[----:B------:R-:W-:Y:S01]  /*4ab0*/  PRMT R68, R42, 0x7632, R68 ;  /* 0x000076322a447816 */ /* 0x000fe20000000044 */
[----:B0-----:R-:W-:Y:S01]  /*4ac0*/  IMAD.WIDE R38, R69, 0x2, R132 ;  /* 0x0000000245267825 */ /* 0x001fe200078e0284 */
[----:B------:R-:W-:Y:S02]  /*4ad0*/  PRMT R17, R47, 0x7632, R17 ;  /* 0x000076322f117816 */ /* 0x000fe40000000011 */
[----:B------:R-:W-:Y:S01]  /*4ae0*/  F2FP.F16.F32.PACK_AB R48, R80, R48 ;  /* 0x000000305030723e */ /* 0x000fe200000000ff */
[----:B---3--:R-:W-:Y:S01]  /*4af0*/  VIADD R40, R2, 0x9 ;  /* 0x0000000902287836 */ /* 0x008fe20000000000 */
[----:B------:R-:W-:Y:S01]  /*4b00*/  F2FP.F16.F32.PACK_AB R41, R11, R10 ;  /* 0x0000000a0b29723e */ /* 0x000fe200000000ff */
[----:B------:R-:W-:Y:S01]  /*4b10*/  IMAD.WIDE R10, R3, 0x2, R4 ;  /* 0x00000002030a7825 */ /* 0x000fe200078e0204 */
[----:B------:R-:W-:-:S02]  /*4b20*/  PRMT R3, R104, 0x7632, R3 ;  /* 0x0000763268037816 */ /* 0x000fc40000000003 */
[----:B------:R-:W-:Y:S02]  /*4b30*/  F2FP.F16.F32.PACK_AB R49, R49, R112 ;  /* 0x000000703131723e */ /* 0x000fe400000000ff */
[----:B------:R-:W-:Y:S01]  /*4b40*/  F2FP.F16.F32.PACK_AB R81, R113, R81 ;  /* 0x000000517151723e */ /* 0x000fe200000000ff */
[----:B------:R0:W-:Y:S01]  /*4b50*/  @P4 STG.E.U16 desc[UR20][R6.64], R3 ;  /* 0x0000000306004986 */ /* 0x0001e2000c101514 */
[----:B------:R-:W-:Y:S02]  /*4b60*/  ISETP.LT.AND P4, PT, R138, UR14, !P1 ;  /* 0x0000000e8a007c0c */ /* 0x000fe4000cf81270 */
[----:B------:R-:W-:Y:S01]  /*4b70*/  F2FP.F16.F32.PACK_AB R18, R19, R18 ;  /* 0x000000121312723e */ /* 0x000fe200000000ff */
[----:B------:R2:W-:Y:S01]  /*4b80*/  @P5 STG.E.U16 desc[UR20][R8.64], R73 ;  /* 0x0000004908005986 */ /* 0x0005e2000c101514 */
[----:B------:R-:W-:Y:S02]  /*4b90*/  ISETP.LT.AND P5, PT, R137, UR14, !P1 ;  /* 0x0000000e89007c0c */ /* 0x000fe4000cfa1270 */
[----:B------:R-:W-:Y:S01]  /*4ba0*/  PRMT R19, R49, 0x7632, R19 ;  /* 0x0000763231137816 */ /* 0x000fe20000000013 */
[----:B------:R3:W-:Y:S01]  /*4bb0*/  @P3 STG.E.U16 desc[UR20][R10.64], R70 ;  /* 0x000000460a003986 */ /* 0x0007e2000c101514 */
[----:B------:R-:W-:-:S02]  /*4bc0*/  ISETP.LT.AND P3, PT, R136, UR14, !P1 ;  /* 0x0000000e88007c0c */ /* 0x000fc4000cf61270 */
[----:B------:R-:W-:Y:S01]  /*4bd0*/  ISETP.GE.AND P1, PT, R40, UR15, PT ;  /* 0x0000000f28007c0c */ /* 0x000fe2000bf26270 */
[----:B------:R4:W-:Y:S01]  /*4be0*/  @P6 STG.E.U16 desc[UR20][R38.64], R41 ;  /* 0x0000002926006986 */ /* 0x0009e2000c101514 */
[----:B0-----:R-:W-:Y:S01]  /*4bf0*/  IMAD.WIDE R6, R69, 0x2, R134 ;  /* 0x0000000245067825 */ /* 0x001fe200078e0286 */
[----:B------:R-:W-:Y:S02]  /*4c00*/  ISETP.LT.AND P6, PT, R0, UR14, !P2 ;  /* 0x0000000e00007c0c */ /* 0x000fe4000d7c1270 */
[----:B------:R-:W-:Y:S01]  /*4c10*/  F2FP.F16.F32.PACK_AB R40, R13, R12 ;  /* 0x0000000c0d28723e */ /* 0x000fe200000000ff */
[C---:B--2---:R-:W-:Y:S01]  /*4c20*/  IMAD.WIDE R8, R69.reuse, 0x2, R36 ;  /* 0x0000000245087825 */ /* 0x044fe200078e0224 */
[----:B------:R0:W-:Y:S01]  /*4c30*/  @P4 STG.E.U16 desc[UR20][R6.64], R42 ;  /* 0x0000002a06004986 */ /* 0x0001e2000c101514 */
[----:B------:R-:W-:Y:S02]  /*4c40*/  ISETP.LT.AND P4, PT, R138, UR14, !P2 ;  /* 0x0000000e8a007c0c */ /* 0x000fe4000d781270 */
[----:B---3--:R-:W-:Y:S01]  /*4c50*/  IMAD.WIDE R10, R69, 0x2, R4 ;  /* 0x00000002450a7825 */ /* 0x008fe200078e0204 */
[----:B------:R2:W-:Y:S01]  /*4c60*/  @P5 STG.E.U16 desc[UR20][R8.64], R68 ;  /* 0x0000004408005986 */ /* 0x0005e2000c101514 */
[----:B------:R-:W-:-:S02]  /*4c70*/  ISETP.LT.AND P5, PT, R137, UR14, !P2 ;  /* 0x0000000e89007c0c */ /* 0x000fc4000d7a1270 */
[----:B------:R-:W-:Y:S01]  /*4c80*/  VIADD R3, R69, UR4 ;  /* 0x0000000445037c36 */ /* 0x000fe20008000000 */
[----:B------:R3:W-:Y:S01]  /*4c90*/  @P3 STG.E.U16 desc[UR20][R10.64], R43 ;  /* 0x0000002b0a003986 */ /* 0x0007e2000c101514 */
[----:B------:R-:W-:Y:S02]  /*4ca0*/  ISETP.LT.AND P3, PT, R136, UR14, !P2 ;  /* 0x0000000e88007c0c */ /* 0x000fe4000d761270 */
[----:B------:R-:W-:Y:S01]  /*4cb0*/  PRMT R69, R41, 0x7632, R69 ;  /* 0x0000763229457816 */ /* 0x000fe20000000045 */
[----:B----4-:R-:W-:Y:S01]  /*4cc0*/  IMAD.WIDE R38, R3, 0x2, R132 ;  /* 0x0000000203267825 */ /* 0x010fe200078e0284 */
[----:B0-----:R-:W-:Y:S02]  /*4cd0*/  PRMT R42, R43, 0x7632, R42 ;  /* 0x000076322b2a7816 */ /* 0x001fe4000000002a */
[----:B------:R-:W-:Y:S01]  /*4ce0*/  F2FP.F16.F32.PACK_AB R50, R82, R50 ;  /* 0x000000325232723e */ /* 0x000fe200000000ff */
[----:B------:R-:W-:Y:S01]  /*4cf0*/  IMAD.WIDE R6, R3, 0x2, R134 ;  /* 0x0000000203067825 */ /* 0x000fe200078e0286 */
[----:B------:R0:W-:Y:S01]  /*4d00*/  @P6 STG.E.U16 desc[UR20][R38.64], R69 ;  /* 0x0000004526006986 */ /* 0x0001e2000c101514 */
[----:B------:R-:W-:-:S02]  /*4d10*/  ISETP.LT.AND P6, PT, R0, UR14, !P0 ;  /* 0x0000000e00007c0c */ /* 0x000fc4000c7c1270 */
[----:B--2---:R-:W-:Y:S01]  /*4d20*/  IMAD.WIDE R8, R3, 0x2, R36 ;  /* 0x0000000203087825 */ /* 0x004fe200078e0224 */
[----:B---3--:R-:W-:Y:S01]  /*4d30*/  PRMT R43, R75, 0x7632, R43 ;  /* 0x000076324b2b7816 */ /* 0x008fe2000000002b */
        /* <DEDUP_REMOVED lines=8> */
[----:B0-----:R-:W-:Y:S01]  /*4dc0*/  VIADD R39, R3, UR4 ;  /* 0x0000000403277c36 */ /* 0x001fe20008000000 */
[----:B------:R0:W-:Y:S01]  /*4dd0*/  @P3 STG.E.U16 desc[UR20][R10.64], R43 ;  /* 0x0000002b0a003986 */ /* 0x0001e2000c101514 */
[----:B------:R-:W-:Y:S01]  /*4de0*/  ISETP.LT.AND P3, PT, R136, UR14, !P0 ;  /* 0x0000000e88007c0c */ /* 0x000fe2000c761270 */
[----:B------:R-:W-:Y:S01]  /*4df0*/  VIADD R38, R2, 0xb ;  /* 0x0000000b02267836 */ /* 0x000fe20000000000 */
[----:B------:R-:W-:Y:S01]  /*4e00*/  ISETP.GE.AND P2, PT, R41, UR15, PT ;  /* 0x0000000f29007c0c */ /* 0x000fe2000bf46270 */
[----:B------:R-:W-:Y:S01]  /*4e10*/  IMAD.WIDE R12, R39, 0x2, R132 ;  /* 0x00000002270c7825 */ /* 0x000fe200078e0284 */
[----:B------:R-:W-:-:S02]  /*4e20*/  PRMT R41, R44, 0x7632, R41 ;  /* 0x000076322c297816 */ /* 0x000fc40000000029 */
[----:B------:R-:W-:Y:S01]  /*4e30*/  ISETP.GE.AND P0, PT, R38, UR15, PT ;  /* 0x0000000f26007c0c */ /* 0x000fe2000bf06270 */
[C---:B--2---:R-:W-:Y:S01]  /*4e40*/  IMAD.WIDE R6, R39.reuse, 0x2, R134 ;  /* 0x0000000227067825 */ /* 0x044fe200078e0286 */
[----:B------:R2:W-:Y:S01]  /*4e50*/  @P6 STG.E.U16 desc[UR20][R12.64], R40 ;  /* 0x000000280c006986 */ /* 0x0005e2000c101514 */
[----:B------:R-:W-:Y:S02]  /*4e60*/  ISETP.LT.AND P6, PT, R0, UR14, !P1 ;  /* 0x0000000e00007c0c */ /* 0x000fe4000cfc1270 */
[C---:B---3--:R-:W-:Y:S01]  /*4e70*/  IMAD.WIDE R8, R39.reuse, 0x2, R36 ;  /* 0x0000000227087825 */ /* 0x048fe200078e0224 */
[----:B------:R3:W-:Y:S01]  /*4e80*/  @P4 STG.E.U16 desc[UR20][R6.64], R44 ;  /* 0x0000002c06004986 */ /* 0x0007e2000c101514 */
[----:B------:R-:W-:Y:S02]  /*4e90*/  ISETP.LT.AND P4, PT, R138, UR14, !P1 ;  /* 0x0000000e8a007c0c */ /* 0x000fe4000cf81270 */
[----:B0-----:R-:W-:Y:S01]  /*4ea0*/  IMAD.WIDE R10, R39, 0x2, R4 ;  /* 0x00000002270a7825 */ /* 0x001fe200078e0204 */
[----:B------:R0:W-:Y:S01]  /*4eb0*/  @P5 STG.E.U16 desc[UR20][R8.64], R41 ;  /* 0x0000002908005986 */ /* 0x0001e2000c101514 */
[----:B------:R-:W-:-:S02]  /*4ec0*/  ISETP.LT.AND P5, PT, R137, UR14, !P1 ;  /* 0x0000000e89007c0c */ /* 0x000fc4000cfa1270 */
[----:B------:R-:W-:Y:S01]  /*4ed0*/  VIADD R3, R39, UR4 ;  /* 0x0000000427037c36 */ /* 0x000fe20008000000 */
[----:B------:R4:W-:Y:S01]  /*4ee0*/  @P3 STG.E.U16 desc[UR20][R10.64], R45 ;  /* 0x0000002d0a003986 */ /* 0x0009e2000c101514 */
[----:B------:R-:W-:Y:S01]  /*4ef0*/  ISETP.LT.AND P3, PT, R136, UR14, !P1 ;  /* 0x0000000e88007c0c */ /* 0x000fe2000cf61270 */
[----:B------:R-:W-:Y:S01]  /*4f00*/  VIADD R38, R2, 0xc ;  /* 0x0000000c02267836 */ /* 0x000fe20000000000 */
[----:B--2---:R-:W-:Y:S01]  /*4f10*/  PRMT R40, R40, 0x7632, R40 ;  /* 0x0000763228287816 */ /* 0x004fe20000000028 */
[----:B------:R-:W-:Y:S01]  /*4f20*/  IMAD.WIDE R12, R3, 0x2, R132 ;  /* 0x00000002030c7825 */ /* 0x000fe200078e0284 */
[----:B------:R-:W-:Y:S02]  /*4f30*/  PRMT R39, R45, 0x7632, R39 ;  /* 0x000076322d277816 */ /* 0x000fe40000000027 */
[----:B------:R-:W-:Y:S01]  /*4f40*/  ISETP.GE.AND P1, PT, R38, UR15, PT ;  /* 0x0000000f26007c0c */ /* 0x000fe2000bf26270 */
[----:B---3--:R-:W-:Y:S01]  /*4f50*/  IMAD.WIDE R6, R3, 0x2, R134 ;  /* 0x0000000203067825 */ /* 0x008fe200078e0286 */
[----:B------:R2:W-:Y:S01]  /*4f60*/  @P6 STG.E.U16 desc[UR20][R12.64], R40 ;  /* 0x000000280c006986 */ /* 0x0005e2000c101514 */
[----:B------:R-:W-:-:S02]  /*4f70*/  ISETP.LT.AND P6, PT, R0, UR14, !P2 ;  /* 0x0000000e00007c0c */ /* 0x000fc4000d7c1270 */
[----:B0-----:R-:W-:Y:S01]  /*4f80*/  IMAD.WIDE R8, R3, 0x2, R36 ;  /* 0x0000000203087825 */ /* 0x001fe200078e0224 */
[----:B------:R-:W-:Y:S01]  /*4f90*/  PRMT R41, R77, 0x7632, R41 ;  /* 0x000076324d297816 */ /* 0x000fe20000000029 */
[----:B------:R0:W-:Y:S01]  /*4fa0*/  @P4 STG.E.U16 desc[UR20][R6.64], R39 ;  /* 0x0000002706004986 */ /* 0x0001e2000c101514 */
[----:B------:R-:W-:Y:S01]  /*4fb0*/  ISETP.LT.AND P4, PT, R138, UR14, !P2 ;  /* 0x0000000e8a007c0c */ /* 0x000fe2000d781270 */
[----:B----4-:R-:W-:Y:S01]  /*4fc0*/  IMAD.WIDE R10, R3, 0x2, R4 ;  /* 0x00000002030a7825 */ /* 0x010fe200078e0204 */
[----:B------:R-:W-:Y:S01]  /*4fd0*/  F2FP.F16.F32.PACK_AB R20, R21, R20 ;  /* 0x000000141514723e */ /* 0x000fe200000000ff */
[----:B------:R3:W-:Y:S01]  /*4fe0*/  @P5 STG.E.U16 desc[UR20][R8.64], R77 ;  /* 0x0000004d08005986 */ /* 0x0007e2000c101514 */
[----:B------:R-:W-:Y:S01]  /*4ff0*/  ISETP.LT.AND P5, PT, R137, UR14, !P2 ;  /* 0x0000000e89007c0c */ /* 0x000fe2000d7a1270 */
[----:B------:R-:W-:Y:S01]  /*5000*/  VIADD R15, R3, UR4 ;  /* 0x00000004030f7c36 */ /* 0x000fe20008000000 */
[----:B--2---:R-:W-:Y:S01]  /*5010*/  PRMT R40, R14, 0x7632, R40 ;  /* 0x000076320e287816 */ /* 0x004fe20000000028 */
[----:B------:R2:W-:Y:S01]  /*5020*/  @P3 STG.E.U16 desc[UR20][R10.64], R41 ;  /* 0x000000290a003986 */ /* 0x0005e2000c101514 */
[----:B------:R-:W-:Y:S01]  /*5030*/  ISETP.LT.AND P3, PT, R136, UR14, !P2 ;  /* 0x0000000e88007c0c */ /* 0x000fe2000d761270 */
[----:B------:R-:W-:Y:S01]  /*5040*/  IMAD.WIDE R12, R15, 0x2, R132 ;  /* 0x000000020f0c7825 */ /* 0x000fe200078e0284 */
[----:B------:R-:W-:-:S02]  /*5050*/  F2FP.F16.F32.PACK_AB R52, R84, R52 ;  /* 0x000000345434723e */ /* 0x000fc400000000ff */
[----:B0-----:R-:W-:Y:S01]  /*5060*/  PRMT R39, R46, 0x7632, R39 ;  /* 0x000076322e277816 */ /* 0x001fe20000000027 */
[C---:B------:R-:W-:Y:S01]  /*5070*/  IMAD.WIDE R6, R15.reuse, 0x2, R134 ;  /* 0x000000020f067825 */ /* 0x040fe200078e0286 */
[----:B------:R0:W-:Y:S01]  /*5080*/  @P6 STG.E.U16 desc[UR20][R12.64], R14 ;  /* 0x0000000e0c006986 */ /* 0x0001e2000c101514 */
[----:B------:R-:W-:Y:S02]  /*5090*/  ISETP.LT.AND P6, PT, R0, UR14, !P0 ;  /* 0x0000000e00007c0c */ /* 0x000fe4000c7c1270 */
[C---:B---3--:R-:W-:Y:S01]  /*50a0*/  IMAD.WIDE R8, R15.reuse, 0x2, R36 ;  /* 0x000000020f087825 */ /* 0x048fe200078e0224 */
[----:B------:R3:W-:Y:S01]  /*50b0*/  @P4 STG.E.U16 desc[UR20][R6.64], R46 ;  /* 0x0000002e06004986 */ /* 0x0007e2000c101514 */
[----:B------:R-:W-:Y:S02]  /*50c0*/  ISETP.LT.AND P4, PT, R138, UR14, !P0 ;  /* 0x0000000e8a007c0c */ /* 0x000fe4000c781270 */
[----:B--2---:R-:W-:Y:S01]  /*50d0*/  IMAD.WIDE R10, R15, 0x2, R4 ;  /* 0x000000020f0a7825 */ /* 0x004fe200078e0204 */
[----:B------:R2:W-:Y:S01]  /*50e0*/  @P5 STG.E.U16 desc[UR20][R8.64], R39 ;  /* 0x0000002708005986 */ /* 0x0005e2000c101514 */
[----:B------:R-:W-:-:S02]  /*50f0*/  ISETP.LT.AND P5, PT, R137, UR14, !P0 ;  /* 0x0000000e89007c0c */ /* 0x000fc4000c7a1270 */
[----:B------:R-:W-:Y:S01]  /*5100*/  VIADD R3, R15, UR4 ;  /* 0x000000040f037c36 */ /* 0x000fe20008000000 */
[----:B------:R4:W-:Y:S01]  /*5110*/  @P3 STG.E.U16 desc[UR20][R10.64], R47 ;  /* 0x0000002f0a003986 */ /* 0x0009e2000c101514 */
[----:B------:R-:W-:Y:S01]  /*5120*/  ISETP.LT.AND P3, PT, R136, UR14, !P0 ;  /* 0x0000000e88007c0c */ /* 0x000fe2000c761270 */
[----:B------:R-:W-:Y:S01]  /*5130*/  VIADD R38, R2, 0xd ;  /* 0x0000000d02267836 */ /* 0x000fe20000000000 */
[----:B------:R-:W-:Y:S01]  /*5140*/  F2FP.F16.F32.PACK_AB R53, R53, R116 ;  /* 0x000000743535723e */ /* 0x000fe200000000ff */
[----:B0-----:R-:W-:Y:S01]  /*5150*/  IMAD.WIDE R12, R3, 0x2, R132 ;  /* 0x00000002030c7825 */ /* 0x001fe200078e0284 */
[----:B------:R-:W-:Y:S02]  /*5160*/  F2FP.F16.F32.PACK_AB R85, R117, R85 ;  /* 0x000000557555723e */ /* 0x000fe400000000ff */
[----:B------:R-:W-:Y:S01]  /*5170*/  ISETP.GE.AND P2, PT, R38, UR15, PT ;  /* 0x0000000f26007c0c */ /* 0x000fe2000bf46270 */
[----:B---3--:R-:W-:Y:S01]  /*5180*/  IMAD.WIDE R6, R3, 0x2, R134 ;  /* 0x0000000203067825 */ /* 0x008fe200078e0286 */
[----:B------:R0:W-:Y:S01]  /*5190*/  @P6 STG.E.U16 desc[UR20][R12.64], R40 ;  /* 0x000000280c006986 */ /* 0x0001e2000c101514 */
[----:B------:R-:W-:-:S02]  /*51a0*/  ISETP.LT.AND P6, PT, R0, UR14, !P1 ;  /* 0x0000000e00007c0c */ /* 0x000fc4000cfc1270 */
[----:B--2---:R-:W-:Y:S01]  /*51b0*/  IMAD.WIDE R8, R3, 0x2, R36 ;  /* 0x0000000203087825 */ /* 0x004fe200078e0224 */
        /* <DEDUP_REMOVED lines=8> */
[----:B------:R-:W-:Y:S01]  /*5240*/  F2FP.F16.F32.PACK_AB R86, R118, R86 ;  /* 0x000000567656723e */ /* 0x000fe200000000ff */
[----:B------:R4:W-:Y:S01]  /*5250*/  @P3 STG.E.U16 desc[UR20][R10.64], R38 ;  /* 0x000000260a003986 */ /* 0x0009e2000c101514 */
[----:B------:R-:W-:Y:S01]  /*5260*/  ISETP.LT.AND P3, PT, R136, UR14, !P1 ;  /* 0x0000000e88007c0c */ /* 0x000fe2000cf61270 */
[----:B0-----:R-:W-:Y:S01]  /*5270*/  IMAD.WIDE R12, R15, 0x2, R132 ;  /* 0x000000020f0c7825 */ /* 0x001fe200078e0284 */
[----:B------:R-:W-:-:S02]  /*5280*/  F2FP.F16.F32.PACK_AB R23, R55, R23 ;  /* 0x000000173717723e */ /* 0x000fc400000000ff */
[----:B--2---:R-:W-:Y:S01]  /*5290*/  PRMT R17, R48, 0x7632, R17 ;  /* 0x0000763230117816 */ /* 0x004fe20000000011 */
[C---:B------:R-:W-:Y:S01]  /*52a0*/  IMAD.WIDE R6, R15.reuse, 0x2, R134 ;  /* 0x000000020f067825 */ /* 0x040fe200078e0286 */
[----:B------:R0:W-:Y:S01]  /*52b0*/  @P6 STG.E.U16 desc[UR20][R12.64], R16 ;  /* 0x000000100c006986 */ /* 0x0001e2000c101514 */
[----:B------:R-:W-:Y:S02]  /*52c0*/  ISETP.LT.AND P6, PT, R0, UR14, !P2 ;  /* 0x0000000e00007c0c */ /* 0x000fe4000d7c1270 */
[C---:B---3--:R-:W-:Y:S01]  /*52d0*/  IMAD.WIDE R8, R15.reuse, 0x2, R36 ;  /* 0x000000020f087825 */ /* 0x048fe200078e0224 */
[----:B------:R2:W-:Y:S01]  /*52e0*/  @P4 STG.E.U16 desc[UR20][R6.64], R48 ;  /* 0x0000003006004986 */ /* 0x0005e2000c101514 */
[----:B------:R-:W-:Y:S02]  /*52f0*/  ISETP.LT.AND P4, PT, R138, UR14, !P2 ;  /* 0x0000000e8a007c0c */ /* 0x000fe4000d781270 */
[----:B----4-:R-:W-:Y:S01]  /*5300*/  IMAD.WIDE R10, R15, 0x2, R4 ;  /* 0x000000020f0a7825 */ /* 0x010fe200078e0204 */
[----:B------:R3:W-:Y:S01]  /*5310*/  @P5 STG.E.U16 desc[UR20][R8.64], R17 ;  /* 0x0000001108005986 */ /* 0x0007e2000c101514 */
[----:B------:R-:W-:-:S02]  /*5320*/  ISETP.LT.AND P5, PT, R137, UR14, !P2 ;  /* 0x0000000e89007c0c */ /* 0x000fc4000d7a1270 */
[----:B------:R-:W-:Y:S01]  /*5330*/  VIADD R3, R15, UR4 ;  /* 0x000000040f037c36 */ /* 0x000fe20008000000 */
[----:B------:R4:W-:Y:S01]  /*5340*/  @P3 STG.E.U16 desc[UR20][R10.64], R49 ;  /* 0x000000310a003986 */ /* 0x0009e2000c101514 */
[----:B------:R-:W-:Y:S01]  /*5350*/  VIADD R14, R2, 0xe ;  /* 0x0000000e020e7836 */ /* 0x000fe20000000000 */
[----:B------:R-:W-:Y:S01]  /*5360*/  ISETP.LT.AND P3, PT, R136, UR14, !P2 ;  /* 0x0000000e88007c0c */ /* 0x000fe2000d761270 */
[C---:B0-----:R-:W-:Y:S01]  /*5370*/  IMAD.WIDE R12, R3.reuse, 0x2, R132 ;  /* 0x00000002030c7825 */ /* 0x041fe200078e0284 */
[----:B------:R-:W-:Y:S02]  /*5380*/  PRMT R16, R16, 0x7632, R16 ;  /* 0x0000763210107816 */ /* 0x000fe40000000010 */
[----:B------:R-:W-:Y:S01]  /*5390*/  ISETP.GE.AND P0, PT, R14, UR15, PT ;  /* 0x0000000f0e007c0c */ /* 0x000fe2000bf06270 */
        /* <DEDUP_REMOVED lines=14> */
[----:B------:R-:W-:Y:S01]  /*5480*/  VIADD R14, R2, 0xf ;  /* 0x0000000f020e7836 */ /* 0x000fe20000000000 */
[----:B------:R4:W-:Y:S01]  /*5490*/  @P3 STG.E.U16 desc[UR20][R10.64], R17 ;  /* 0x000000110a003986 */ /* 0x0009e2000c101514 */
[----:B------:R-:W-:Y:S01]  /*54a0*/  ISETP.LT.AND P3, PT, R136, UR14, !P0 ;  /* 0x0000000e88007c0c */ /* 0x000fe2000c761270 */
[----:B0-----:R-:W-:Y:S01]  /*54b0*/  IMAD.WIDE R12, R15, 0x2, R132 ;  /* 0x000000020f0c7825 */ /* 0x001fe200078e0284 */
[----:B------:R-:W-:-:S02]  /*54c0*/  PRMT R16, R50, 0x7632, R16 ;  /* 0x0000763232107816 */ /* 0x000fc40000000010 */
[----:B------:R-:W-:Y:S01]  /*54d0*/  ISETP.GE.AND P1, PT, R14, UR15, PT ;  /* 0x0000000f0e007c0c */ /* 0x000fe2000bf26270 */
[----:B--2---:R-:W-:Y:S01]  /*54e0*/  IMAD.WIDE R6, R15, 0x2, R134 ;  /* 0x000000020f067825 */ /* 0x004fe200078e0286 */
[----:B------:R0:W-:Y:S01]  /*54f0*/  @P6 STG.E.U16 desc[UR20][R12.64], R18 ;  /* 0x000000120c006986 */ /* 0x0001e2000c101514 */
[----:B------:R-:W-:Y:S02]  /*5500*/  F2FP.F16.F32.PACK_AB R25, R57, R25 ;  /* 0x000000193919723e */ /* 0x000fe400000000ff */
[----:B------:R-:W-:Y:S01]  /*5510*/  ISETP.LT.AND P6, PT, R0, UR14, !P1 ;  /* 0x0000000e00007c0c */ /* 0x000fe2000cfc1270 */
        /* <DEDUP_REMOVED lines=14> */
[----:B------:R-:W-:Y:S01]  /*5600*/  PRMT R18, R51, 0x7632, R18 ;  /* 0x0000763233127816 */ /* 0x000fe20000000012 */
[----:B------:R0:W-:Y:S01]  /*5610*/  @P6 STG.E.U16 desc[UR20][R12.64], R17 ;  /* 0x000000110c006986 */ /* 0x0001e2000c101514 */
[----:B------:R-:W-:Y:S01]  /*5620*/  ISETP.LT.AND P6, PT, R0, UR14, !P2 ;  /* 0x0000000e00007c0c */ /* 0x000fe2000d7c1270 */
[----:B---3--:R-:W-:Y:S01]  /*5630*/  IMAD.WIDE R8, R3, 0x2, R36 ;  /* 0x0000000203087825 */ /* 0x008fe200078e0224 */
        /* <DEDUP_REMOVED lines=17> */
[----:B------:R-:W-:Y:S02]  /*5750*/  PRMT R18, R53, 0x7632, R18 ;  /* 0x0000763235127816 */ /* 0x000fe40000000012 */
        /* <DEDUP_REMOVED lines=18> */
[C---:B------:R-:W-:Y:S01]  /*5880*/  IMAD.WIDE R8, R3.reuse, 0x2, R36 ;  /* 0x0000000203087825 */ /* 0x040fe200078e0224 */
        /* <DEDUP_REMOVED lines=15> */
[C---:B--2---:R-:W-:Y:S01]  /*5980*/  IMAD.WIDE R6, R15.reuse, 0x2, R134 ;  /* 0x000000020f067825 */ /* 0x044fe200078e0286 */
[----:B------:R0:W-:Y:S01]  /*5990*/  @P6 STG.E.U16 desc[UR20][R12.64], R22 ;  /* 0x000000160c006986 */ /* 0x0001e2000c101514 */
[----:B------:R-:W-:Y:S02]  /*59a0*/  F2FP.F16.F32.PACK_AB R28, R60, R28 ;  /* 0x0000001c3c1c723e */ /* 0x000fe400000000ff */
[----:B------:R-:W-:Y:S01]  /*59b0*/  ISETP.LT.AND P6, PT, R0, UR14, !P2 ;  /* 0x0000000e00007c0c */ /* 0x000fe2000d7c1270 */
[C---:B---3--:R-:W-:Y:S01]  /*59c0*/  IMAD.WIDE R8, R15.reuse, 0x2, R36 ;  /* 0x000000020f087825 */ /* 0x048fe200078e0224 */
[----:B----4-:R-:W-:Y:S01]  /*59d0*/  PRMT R17, R86, 0x7632, R17 ;  /* 0x0000763256117816 */ /* 0x010fe20000000011 */
[----:B------:R2:W-:Y:S01]  /*59e0*/  @P4 STG.E.U16 desc[UR20][R6.64], R16 ;  /* 0x0000001006004986 */ /* 0x0005e2000c101514 */
[----:B------:R-:W-:Y:S01]  /*59f0*/  ISETP.LT.AND P4, PT, R138, UR14, !P2 ;  /* 0x0000000e8a007c0c */ /* 0x000fe2000d781270 */
[----:B------:R-:W-:Y:S01]  /*5a00*/  IMAD.WIDE R10, R15, 0x2, R4 ;  /* 0x000000020f0a7825 */ /* 0x000fe200078e0204 */
        /* <DEDUP_REMOVED lines=9> */
[----:B--2---:R-:W-:-:S02]  /*5aa0*/  PRMT R16, R23, 0x7632, R16 ;  /* 0x0000763217107816 */ /* 0x004fc40000000010 */
[----:B------:R-:W-:Y:S01]  /*5ab0*/  ISETP.GE.AND P0, PT, R14, UR15, PT ;  /* 0x0000000f0e007c0c */ /* 0x000fe2000bf06270 */
[----:B------:R-:W-:Y:S01]  /*5ac0*/  IMAD.WIDE R6, R3, 0x2, R134 ;  /* 0x0000000203067825 */ /* 0x000fe200078e0286 */
[----:B------:R0:W-:Y:S01]  /*5ad0*/  @P6 STG.E.U16 desc[UR20][R12.64], R23 ;  /* 0x000000170c006986 */ /* 0x0001e2000c101514 */
[----:B------:R-:W-:Y:S02]  /*5ae0*/  F2FP.F16.F32.PACK_AB R93, R125, R93 ;  /* 0x0000005d7d5d723e */ /* 0x000fe400000000ff */
[----:B------:R-:W-:Y:S01]  /*5af0*/  ISETP.LT.AND P6, PT, R0, UR14, !P0 ;  /* 0x0000000e00007c0c */ /* 0x000fe2000c7c1270 */
[----:B---3--:R-:W-:Y:S01]  /*5b00*/  IMAD.WIDE R8, R3, 0x2, R36 ;  /* 0x0000000203087825 */ /* 0x008fe200078e0224 */
        /* <DEDUP_REMOVED lines=35> */
[C---:B------:R-:W-:Y:S01]  /*5d40*/  IMAD.WIDE R6, R3.reuse, 0x2, R134 ;  /* 0x0000000203067825 */ /* 0x040fe200078e0286 */
        /* <DEDUP_REMOVED lines=46> */
[----:B------:R-:W-:Y:S01]  /*6030*/  PRMT R67, R35, 0x7632, R67 ;  /* 0x0000763223437816 */ /* 0x000fe20000000043 */
[----:B------:R-:W-:-:S02]  /*6040*/  IMAD.WIDE R10, R3, 0x2, R4 ;  /* 0x00000002030a7825 */ /* 0x000fc400078e0204 */
[----:B------:R3:W-:Y:S01]  /*6050*/  @P5 STG.E.U16 desc[UR20][R8.64], R91 ;  /* 0x0000005b08005986 */ /* 0x0007e2000c101514 */
[----:B------:R-:W-:Y:S01]  /*6060*/  ISETP.LT.AND P5, PT, R137, UR14, !P1 ;  /* 0x0000000e89007c0c */ /* 0x000fe2000cfa1270 */
[----:B------:R-:W-:Y:S02]  /*6070*/  VIADD R15, R3, UR4 ;  /* 0x00000004030f7c36 */ /* 0x000fe40008000000 */
[----:B------:R-:W-:Y:S01]  /*6080*/  VIADD R14, R2, 0x19 ;  /* 0x00000019020e7836 */ /* 0x000fe20000000000 */
[----:B------:R4:W-:Y:S01]  /*6090*/  @P3 STG.E.U16 desc[UR20][R10.64], R17 ;  /* 0x000000110a003986 */ /* 0x0009e2000c101514 */
[----:B------:R-:W-:Y:S01]  /*60a0*/  ISETP.LT.AND P3, PT, R138, UR14, !P1 ;  /* 0x0000000e8a007c0c */ /* 0x000fe2000cf61270 */
[C---:B0-----:R-:W-:Y:S01]  /*60b0*/  IMAD.WIDE R12, R15.reuse, 0x2, R132 ;  /* 0x000000020f0c7825 */ /* 0x041fe200078e0284 */
[----:B------:R-:W-:Y:S02]  /*60c0*/  ISETP.LT.AND P1, PT, R136, UR14, !P1 ;  /* 0x0000000e88007c0c */ /* 0x000fe4000cf21270 */
[----:B------:R-:W-:Y:S01]  /*60d0*/  ISETP.GE.AND P2, PT, R14, UR15, PT ;  /* 0x0000000f0e007c0c */ /* 0x000fe2000bf46270 */
[----:B--2---:R-:W-:Y:S01]  /*60e0*/  IMAD.WIDE R6, R15, 0x2, R134 ;  /* 0x000000020f067825 */ /* 0x004fe200078e0286 */
[----:B------:R0:W-:Y:S01]  /*60f0*/  @P6 STG.E.U16 desc[UR20][R12.64], R28 ;  /* 0x0000001c0c006986 */ /* 0x0001e2000c101514 */
[----:B------:R-:W-:-:S02]  /*6100*/  PRMT R16, R28, 0x7632, R16 ;  /* 0x000076321c107816 */ /* 0x000fc40000000010 */
[----:B------:R-:W-:Y:S01]  /*6110*/  ISETP.LT.AND P6, PT, R0, UR14, !P2 ;  /* 0x0000000e00007c0c */ /* 0x000fe2000d7c1270 */
[C---:B---3--:R-:W-:Y:S01]  /*6120*/  IMAD.WIDE R8, R15.reuse, 0x2, R36 ;  /* 0x000000020f087825 */ /* 0x048fe200078e0224 */
[----:B----4-:R-:W-:Y:S02]  /*6130*/  PRMT R17, R92, 0x7632, R17 ;  /* 0x000076325c117816 */ /* 0x010fe40000000011 */
[----:B------:R2:W-:Y:S01]  /*6140*/  @P3 STG.E.U16 desc[UR20][R6.64], R16 ;  /* 0x0000001006003986 */ /* 0x0005e2000c101514 */
[----:B------:R-:W-:-:S03]  /*6150*/  IMAD.WIDE R10, R15, 0x2, R4 ;  /* 0x000000020f0a7825 */ /* 0x000fc600078e0204 */
[----:B------:R3:W-:Y:S01]  /*6160*/  @P5 STG.E.U16 desc[UR20][R8.64], R92 ;  /* 0x0000005c08005986 */ /* 0x0007e2000c101514 */
[----:B------:R-:W-:Y:S01]  /*6170*/  VIADD R3, R15, UR4 ;  /* 0x000000040f037c36 */ /* 0x000fe20008000000 */
[----:B------:R-:W-:Y:S01]  /*6180*/  ISETP.LT.AND P5, PT, R137, UR14, !P2 ;  /* 0x0000000e89007c0c */ /* 0x000fe2000d7a1270 */
[----:B------:R-:W-:Y:S01]  /*6190*/  VIADD R14, R2, 0x1a ;  /* 0x0000001a020e7836 */ /* 0x000fe20000000000 */
[----:B------:R4:W-:Y:S01]  /*61a0*/  @P1 STG.E.U16 desc[UR20][R10.64], R17 ;  /* 0x000000110a001986 */ /* 0x0009e2000c101514 */
[C---:B0-----:R-:W-:Y:S01]  /*61b0*/  IMAD.WIDE R12, R3.reuse, 0x2, R132 ;  /* 0x00000002030c7825 */ /* 0x041fe200078e0284 */
[----:B------:R-:W-:Y:S02]  /*61c0*/  ISETP.LT.AND P1, PT, R138, UR14, !P2 ;  /* 0x0000000e8a007c0c */ /* 0x000fe4000d721270 */
[----:B------:R-:W-:Y:S01]  /*61d0*/  ISETP.GE.AND P0, PT, R14, UR15, PT ;  /* 0x0000000f0e007c0c */ /* 0x000fe2000bf06270 */
[C---:B--2---:R-:W-:Y:S01]  /*61e0*/  IMAD.WIDE R6, R3.reuse, 0x2, R134 ;  /* 0x0000000203067825 */ /* 0x044fe200078e0286 */
[----:B------:R-:W-:Y:S01]  /*61f0*/  ISETP.LT.AND P2, PT, R136, UR14, !P2 ;  /* 0x0000000e88007c0c */ /* 0x000fe2000d741270 */
[----:B------:R0:W-:Y:S01]  /*6200*/  @P6 STG.E.U16 desc[UR20][R12.64], R29 ;  /* 0x0000001d0c006986 */ /* 0x0001e2000c101514 */
[----:B------:R-:W-:Y:S01]  /*6210*/  ISETP.LT.AND P6, PT, R0, UR14, !P0 ;  /* 0x0000000e00007c0c */ /* 0x000fe2000c7c1270 */
[----:B------:R-:W-:Y:S01]  /*6220*/  VIADD R15, R3, UR4 ;  /* 0x00000004030f7c36 */ /* 0x000fe20008000000 */
[----:B------:R-:W-:Y:S01]  /*6230*/  PRMT R16, R29, 0x7632, R16 ;  /* 0x000076321d107816 */ /* 0x000fe20000000010 */
[----:B---3--:R-:W-:Y:S01]  /*6240*/  IMAD.WIDE R8, R3, 0x2, R36 ;  /* 0x0000000203087825 */ /* 0x008fe200078e0224 */
[----:B----4-:R-:W-:-:S03]  /*6250*/  PRMT R17, R93, 0x7632, R17 ;  /* 0x000076325d117816 */ /* 0x010fc60000000011 */
[----:B------:R-:W-:Y:S01]  /*6260*/  VIADD R14, R2, 0x1b ;  /* 0x0000001b020e7836 */ /* 0x000fe20000000000 */
[----:B------:R2:W-:Y:S01]  /*6270*/  @P1 STG.E.U16 desc[UR20][R6.64], R16 ;  /* 0x0000001006001986 */ /* 0x0005e2000c101514 */
[----:B------:R-:W-:-:S03]  /*6280*/  IMAD.WIDE R10, R3, 0x2, R4 ;  /* 0x00000002030a7825 */ /* 0x000fc600078e0204 */
[----:B------:R3:W-:Y:S01]  /*6290*/  @P5 STG.E.U16 desc[UR20][R8.64], R93 ;  /* 0x0000005d08005986 */ /* 0x0007e2000c101514 */
[C---:B0-----:R-:W-:Y:S01]  /*62a0*/  IMAD.WIDE R12, R15.reuse, 0x2, R132 ;  /* 0x000000020f0c7825 */ /* 0x041fe200078e0284 */
[----:B------:R-:W-:Y:S02]  /*62b0*/  ISETP.GE.AND P4, PT, R14, UR15, PT ;  /* 0x0000000f0e007c0c */ /* 0x000fe4000bf86270 */
[----:B------:R0:W-:Y:S01]  /*62c0*/  @P2 STG.E.U16 desc[UR20][R10.64], R17 ;  /* 0x000000110a002986 */ /* 0x0001e2000c101514 */
[----:B------:R-:W-:Y:S01]  /*62d0*/  ISETP.LT.AND P2, PT, R138, UR14, !P0 ;  /* 0x0000000e8a007c0c */ /* 0x000fe2000c741270 */
[----:B------:R-:W-:Y:S01]  /*62e0*/  VIADD R3, R15, UR4 ;  /* 0x000000040f037c36 */ /* 0x000fe20008000000 */
[----:B------:R-:W-:Y:S01]  /*62f0*/  ISETP.LT.AND P5, PT, R137, UR14, !P0 ;  /* 0x0000000e89007c0c */ /* 0x000fe2000c7a1270 */
[----:B------:R4:W-:Y:S01]  /*6300*/  @P6 STG.E.U16 desc[UR20][R12.64], R30 ;  /* 0x0000001e0c006986 */ /* 0x0009e2000c101514 */
[----:B------:R-:W-:Y:S01]  /*6310*/  ISETP.LT.AND P0, PT, R136, UR14, !P0 ;  /* 0x0000000e88007c0c */ /* 0x000fe2000c701270 */
[----:B------:R-:W-:Y:S01]  /*6320*/  VIADD R14, R2, 0x1c ;  /* 0x0000001c020e7836 */ /* 0x000fe20000000000 */
[----:B------:R-:W-:Y:S01]  /*6330*/  ISETP.LT.AND P6, PT, R0, UR14, !P4 ;  /* 0x0000000e00007c0c */ /* 0x000fe2000e7c1270 */
[----:B--2---:R-:W-:Y:S01]  /*6340*/  IMAD.WIDE R6, R15, 0x2, R134 ;  /* 0x000000020f067825 */ /* 0x004fe200078e0286 */
[----:B------:R-:W-:-:S02]  /*6350*/  PRMT R16, R30, 0x7632, R16 ;  /* 0x000076321e107816 */ /* 0x000fc40000000010 */
[----:B------:R-:W-:Y:S01]  /*6360*/  ISETP.GE.AND P3, PT, R14, UR15, PT ;  /* 0x0000000f0e007c0c */ /* 0x000fe2000bf66270 */
[C---:B---3--:R-:W-:Y:S01]  /*6370*/  IMAD.WIDE R8, R15.reuse, 0x2, R36 ;  /* 0x000000020f087825 */ /* 0x048fe200078e0224 */
[----:B0-----:R-:W-:Y:S01]  /*6380*/  PRMT R17, R94, 0x7632, R17 ;  /* 0x000076325e117816 */ /* 0x001fe20000000011 */
[----:B------:R0:W-:Y:S01]  /*6390*/  @P2 STG.E.U16 desc[UR20][R6.64], R16 ;  /* 0x0000001006002986 */ /* 0x0001e2000c101514 */
[----:B------:R-:W-:Y:S01]  /*63a0*/  ISETP.LT.AND P2, PT, R138, UR14, !P4 ;  /* 0x0000000e8a007c0c */ /* 0x000fe2000e741270 */
[----:B------:R-:W-:Y:S02]  /*63b0*/  IMAD.WIDE R10, R15, 0x2, R4 ;  /* 0x000000020f0a7825 */ /* 0x000fe400078e0204 */
[----:B------:R2:W-:Y:S01]  /*63c0*/  @P5 STG.E.U16 desc[UR20][R8.64], R94 ;  /* 0x0000005e08005986 */ /* 0x0005e2000c101514 */
[----:B------:R-:W-:Y:S01]  /*63d0*/  ISETP.LT.AND P5, PT, R137, UR14, !P4 ;  /* 0x0000000e89007c0c */ /* 0x000fe2000e7a1270 */
[C---:B----4-:R-:W-:Y:S01]  /*63e0*/  IMAD.WIDE R12, R3.reuse, 0x2, R132 ;  /* 0x00000002030c7825 */ /* 0x050fe200078e0284 */
[----:B------:R-:W-:Y:S01]  /*63f0*/  ISETP.LT.AND P4, PT, R136, UR14, !P4 ;  /* 0x0000000e88007c0c */ /* 0x000fe2000e781270 */
[----:B------:R3:W-:Y:S02]  /*6400*/  @P0 STG.E.U16 desc[UR20][R10.64], R17 ;  /* 0x000000110a000986 */ /* 0x0007e4000c101514 */
[----:B------:R-:W-:-:S02]  /*6410*/  VIADD R15, R3, UR4 ;  /* 0x00000004030f7c36 */ /* 0x000fc40008000000 */
[----:B------:R4:W-:Y:S01]  /*6420*/  @P6 STG.E.U16 desc[UR20][R12.64], R31 ;  /* 0x0000001f0c006986 */ /* 0x0009e2000c101514 */
[----:B------:R-:W-:Y:S01]  /*6430*/  ISETP.LT.AND P6, PT, R0, UR14, !P3 ;  /* 0x0000000e00007c0c */ /* 0x000fe2000dfc1270 */
[----:B------:R-:W-:Y:S01]  /*6440*/  VIADD R14, R2, 0x1d ;  /* 0x0000001d020e7836 */ /* 0x000fe20000000000 */
[----:B0-----:R-:W-:Y:S01]  /*6450*/  PRMT R16, R31, 0x7632, R16 ;  /* 0x000076321f107816 */ /* 0x001fe20000000010 */
[----:B------:R-:W-:-:S03]  /*6460*/  IMAD.WIDE R6, R3, 0x2, R134 ;  /* 0x0000000203067825 */ /* 0x000fc600078e0286 */
[----:B------:R-:W-:Y:S01]  /*6470*/  ISETP.GE.AND P1, PT, R14, UR15, PT ;  /* 0x0000000f0e007c0c */ /* 0x000fe2000bf26270 */
[----:B--2---:R-:W-:Y:S01]  /*6480*/  IMAD.WIDE R8, R3, 0x2, R36 ;  /* 0x0000000203087825 */ /* 0x004fe200078e0224 */
[----:B---3--:R-:W-:Y:S01]  /*6490*/  PRMT R17, R95, 0x7632, R17 ;  /* 0x000076325f117816 */ /* 0x008fe20000000011 */
[----:B------:R0:W-:Y:S01]  /*64a0*/  @P2 STG.E.U16 desc[UR20][R6.64], R16 ;  /* 0x0000001006002986 */ /* 0x0001e2000c101514 */
[----:B------:R-:W-:Y:S01]  /*64b0*/  ISETP.LT.AND P2, PT, R138, UR14, !P3 ;  /* 0x0000000e8a007c0c */ /* 0x000fe2000df41270 */
[----:B------:R-:W-:Y:S02]  /*64c0*/  IMAD.WIDE R10, R3, 0x2, R4 ;  /* 0x00000002030a7825 */ /* 0x000fe400078e0204 */
[----:B------:R-:W-:Y:S01]  /*64d0*/  @P5 STG.E.U16 desc[UR20][R8.64], R95 ;  /* 0x0000005f08005986 */ /* 0x000fe2000c101514 */
[----:B------:R-:W-:Y:S01]  /*64e0*/  ISETP.LT.AND P5, PT, R137, UR14, !P3 ;  /* 0x0000000e89007c0c */ /* 0x000fe2000dfa1270 */
[----:B----4-:R-:W-:Y:S01]  /*64f0*/  IMAD.WIDE R12, R15, 0x2, R132 ;  /* 0x000000020f0c7825 */ /* 0x010fe200078e0284 */
[----:B------:R-:W-:Y:S01]  /*6500*/  ISETP.LT.AND P3, PT, R136, UR14, !P3 ;  /* 0x0000000e88007c0c */ /* 0x000fe2000df61270 */
[----:B------:R2:W-:Y:S01]  /*6510*/  @P4 STG.E.U16 desc[UR20][R10.64], R17 ;  /* 0x000000110a004986 */ /* 0x0005e2000c101514 */
[----:B------:R-:W-:Y:S01]  /*6520*/  ISETP.LT.AND P4, PT, R138, UR14, !P1 ;  /* 0x0000000e8a007c0c */ /* 0x000fe2000cf81270 */
[----:B------:R-:W-:-:S02]  /*6530*/  VIADD R14, R2, 0x1e ;  /* 0x0000001e020e7836 */ /* 0x000fc40000000000 */
[----:B------:R3:W-:Y:S01]  /*6540*/  @P6 STG.E.U16 desc[UR20][R12.64], R32 ;  /* 0x000000200c006986 */ /* 0x0007e2000c101514 */
[----:B------:R-:W-:Y:S01]  /*6550*/  ISETP.LT.AND P6, PT, R0, UR14, !P1 ;  /* 0x0000000e00007c0c */ /* 0x000fe2000cfc1270 */
[C---:B0-----:R-:W-:Y:S01]  /*6560*/  IMAD.WIDE R6, R15.reuse, 0x2, R36 ;  /* 0x000000020f067825 */ /* 0x041fe200078e0224 */
[----:B------:R-:W-:Y:S02]  /*6570*/  ISETP.GE.AND P0, PT, R14, UR15, PT ;  /* 0x0000000f0e007c0c */ /* 0x000fe4000bf06270 */
[----:B------:R-:W-:Y:S01]  /*6580*/  PRMT R16, R96, 0x7632, R16 ;  /* 0x0000763260107816 */ /* 0x000fe20000000010 */
[----:B------:R-:W-:Y:S02]  /*6590*/  VIADD R14, R2, 0x1f ;  /* 0x0000001f020e7836 */ /* 0x000fe40000000000 */
[C---:B--2---:R-:W-:Y:S02]  /*65a0*/  VIADD R17, R15.reuse, UR4 ;  /* 0x000000040f117c36 */ /* 0x044fe40008000000 */
[----:B------:R-:W-:Y:S01]  /*65b0*/  IMAD.WIDE R2, R15, 0x2, R134 ;  /* 0x000000020f027825 */ /* 0x000fe200078e0286 */
[----:B---3--:R-:W-:-:S03]  /*65c0*/  PRMT R13, R32, 0x7632, R13 ;  /* 0x00007632200d7816 */ /* 0x008fc6000000000d */
[----:B------:R-:W-:Y:S02]  /*65d0*/  IMAD.WIDE R8, R15, 0x2, R4 ;  /* 0x000000020f087825 */ /* 0x000fe400078e0204 */
[----:B------:R0:W-:Y:S02]  /*65e0*/  @P2 STG.E.U16 desc[UR20][R2.64], R13 ;  /* 0x0000000d02002986 */ /* 0x0001e4000c101514 */
[----:B------:R-:W-:Y:S01]  /*65f0*/  IMAD.WIDE R10, R17, 0x2, R132 ;  /* 0x00000002110a7825 */ /* 0x000fe200078e0284 */
[----:B------:R-:W-:Y:S01]  /*6600*/  ISETP.GE.AND P2, PT, R14, UR15, PT ;  /* 0x0000000f0e007c0c */ /* 0x000fe2000bf46270 */
[----:B------:R2:W-:Y:S03]  /*6610*/  @P5 STG.E.U16 desc[UR20][R6.64], R96 ;  /* 0x0000006006005986 */ /* 0x0005e6000c101514 */
[C---:B------:R-:W-:Y:S01]  /*6620*/  ISETP.LT.AND P5, PT, R0.reuse, UR14, !P2 ;  /* 0x0000000e00007c0c */ /* 0x040fe2000d7a1270 */
[----:B------:R-:W-:Y:S01]  /*6630*/  @P3 STG.E.U16 desc[UR20][R8.64], R16 ;  /* 0x0000001008003986 */ /* 0x000fe2000c101514 */
[----:B------:R-:W-:-:S02]  /*6640*/  ISETP.LT.AND P3, PT, R0, UR14, !P0 ;  /* 0x0000000e00007c0c */ /* 0x000fc4000c761270 */
[----:B------:R-:W-:Y:S01]  /*6650*/  PRMT R0, R97, 0x7632, R0 ;  /* 0x0000763261007816 */ /* 0x000fe20000000000 */
[----:B------:R3:W-:Y:S01]  /*6660*/  @P6 STG.E.U16 desc[UR20][R10.64], R33 ;  /* 0x000000210a006986 */ /* 0x0007e2000c101514 */
[----:B------:R-:W-:Y:S01]  /*6670*/  ISETP.LT.AND P6, PT, R137, UR14, !P1 ;  /* 0x0000000e89007c0c */ /* 0x000fe2000cfc1270 */
[----:B0-----:R-:W-:Y:S01]  /*6680*/  IMAD.WIDE R12, R17, 0x2, R134 ;  /* 0x00000002110c7825 */ /* 0x001fe200078e0286 */
[----:B------:R-:W-:Y:S02]  /*6690*/  ISETP.LT.AND P1, PT, R136, UR14, !P1 ;  /* 0x0000000e88007c0c */ /* 0x000fe4000cf21270 */
[----:B------:R-:W-:Y:S01]  /*66a0*/  PRMT R3, R33, 0x7632, R3 ;  /* 0x0000763221037816 */ /* 0x000fe20000000003 */
[----:B--2---:R-:W-:-:S04]  /*66b0*/  IMAD.WIDE R6, R17, 0x2, R4 ;  /* 0x0000000211067825 */ /* 0x004fc800078e0204 */
[----:B------:R0:W-:Y:S01]  /*66c0*/  @P4 STG.E.U16 desc[UR20][R12.64], R3 ;  /* 0x000000030c004986 */ /* 0x0001e2000c101514 */
[----:B------:R-:W-:Y:S01]  /*66d0*/  ISETP.LT.AND P4, PT, R138, UR14, !P0 ;  /* 0x0000000e8a007c0c */ /* 0x000fe2000c781270 */
[----:B---3--:R-:W-:Y:S01]  /*66e0*/  VIADD R11, R17, UR4 ;  /* 0x00000004110b7c36 */ /* 0x008fe20008000000 */
[----:B------:R-:W-:-:S03]  /*66f0*/  PRMT R10, R34, 0x7632, R10 ;  /* 0x00007632220a7816 */ /* 0x000fc6000000000a */
[----:B------:R-:W-:-:S04]  /*6700*/  IMAD.WIDE R8, R11, 0x2, R132 ;  /* 0x000000020b087825 */ /* 0x000fc800078e0284 */
[----:B0-----:R-:W-:-:S04]  /*6710*/  IMAD.WIDE R2, R17, 0x2, R36 ;  /* 0x0000000211027825 */ /* 0x001fc800078e0224 */
[----:B------:R-:W-:Y:S01]  /*6720*/  VIADD R13, R11, UR4 ;  /* 0x000000040b0d7c36 */ /* 0x000fe20008000000 */
[----:B------:R0:W-:Y:S01]  /*6730*/  @P6 STG.E.U16 desc[UR20][R2.64], R97 ;  /* 0x0000006102006986 */ /* 0x0001e2000c101514 */
[----:B------:R-:W-:Y:S02]  /*6740*/  ISETP.LT.AND P6, PT, R138, UR14, !P2 ;  /* 0x0000000e8a007c0c */ /* 0x000fe4000d7c1270 */
[----:B------:R-:W-:Y:S01]  /*6750*/  IMAD.WIDE R132, R13, 0x2, R132 ;  /* 0x000000020d847825 */ /* 0x000fe200078e0284 */
[----:B------:R2:W-:Y:S01]  /*6760*/  @P1 STG.E.U16 desc[UR20][R6.64], R0 ;  /* 0x0000000006001986 */ /* 0x0005e2000c101514 */
[C---:B------:R-:W-:Y:S02]  /*6770*/  ISETP.LT.AND P1, PT, R137.reuse, UR14, !P2 ;  /* 0x0000000e89007c0c */ /* 0x040fe4000d721270 */
[----:B------:R-:W-:Y:S01]  /*6780*/  ISETP.LT.AND P2, PT, R136, UR14, !P2 ;  /* 0x0000000e88007c0c */ /* 0x000fe2000d741270 */
[----:B------:R3:W-:Y:S01]  /*6790*/  @P3 STG.E.U16 desc[UR20][R8.64], R34 ;  /* 0x0000002208003986 */ /* 0x0007e2000c101514 */
[----:B------:R-:W-:-:S02]  /*67a0*/  ISETP.LT.AND P3, PT, R137, UR14, !P0 ;  /* 0x0000000e89007c0c */ /* 0x000fc4000c761270 */
[----:B------:R-:W-:Y:S01]  /*67b0*/  ISETP.LT.AND P0, PT, R136, UR14, !P0 ;  /* 0x0000000e88007c0c */ /* 0x000fe2000c701270 */
[----:B0-----:R-:W-:-:S04]  /*67c0*/  IMAD.WIDE R2, R11, 0x2, R134 ;  /* 0x000000020b027825 */ /* 0x001fc800078e0286 */
[C---:B--2---:R-:W-:Y:S01]  /*67d0*/  IMAD.WIDE R6, R11.reuse, 0x2, R36 ;  /* 0x000000020b067825 */ /* 0x044fe200078e0224 */
[----:B------:R-:W-:Y:S01]  /*67e0*/  PRMT R0, R98, 0x7632, R0 ;  /* 0x0000763262007816 */ /* 0x000fe20000000000 */
[----:B------:R0:W-:Y:S02]  /*67f0*/  @P4 STG.E.U16 desc[UR20][R2.64], R10 ;  /* 0x0000000a02004986 */ /* 0x0001e4000c101514 */
[----:B---3--:R-:W-:Y:S02]  /*6800*/  IMAD.WIDE R8, R11, 0x2, R4 ;  /* 0x000000020b087825 */ /* 0x008fe400078e0204 */
[----:B------:R2:W-:Y:S02]  /*6810*/  @P3 STG.E.U16 desc[UR20][R6.64], R98 ;  /* 0x0000006206003986 */ /* 0x0005e4000c101514 */
[C---:B------:R-:W-:Y:S02]  /*6820*/  IMAD.WIDE R134, R13.reuse, 0x2, R134 ;  /* 0x000000020d867825 */ /* 0x040fe400078e0286 */
[----:B------:R2:W-:Y:S02]  /*6830*/  @P0 STG.E.U16 desc[UR20][R8.64], R0 ;  /* 0x0000000008000986 */ /* 0x0005e4000c101514 */
[----:B------:R-:W-:Y:S01]  /*6840*/  IMAD.WIDE R36, R13, 0x2, R36 ;  /* 0x000000020d247825 */ /* 0x000fe200078e0224 */
[----:B0-----:R-:W-:Y:S01]  /*6850*/  PRMT R3, R99, 0x7632, R3 ;  /* 0x0000763263037816 */ /* 0x001fe20000000003 */
[----:B------:R2:W-:Y:S02]  /*6860*/  @P5 STG.E.U16 desc[UR20][R132.64], R35 ;  /* 0x0000002384005986 */ /* 0x0005e4000c101514 */
[----:B------:R-:W-:-:S02]  /*6870*/  IMAD.WIDE R4, R13, 0x2, R4 ;  /* 0x000000020d047825 */ /* 0x000fc400078e0204 */
[----:B------:R2:W-:Y:S04]  /*6880*/  @P6 STG.E.U16 desc[UR20][R134.64], R67 ;  /* 0x0000004386006986 */ /* 0x0005e8000c101514 */
[----:B------:R2:W-:Y:S04]  /*6890*/  @P1 STG.E.U16 desc[UR20][R36.64], R99 ;  /* 0x0000006324001986 */ /* 0x0005e8000c101514 */
[----:B------:R2:W-:Y:S01]  /*68a0*/  @P2 STG.E.U16 desc[UR20][R4.64], R3 ;  /* 0x0000000304002986 */ /* 0x0005e2000c101514 */
[----:B-1----:R-:W-:Y:S06]  /*68b0*/  BAR.SYNC.DEFER_BLOCKING 0x0 ;  /* 0x0000000000007b1d */ /* 0x002fec0000010000 */
[----:B------:R-:W-:Y:S05]  /*68c0*/  BRA.U UP0, `(.L_x_13) ;  /* 0x0000000100a07547 */ /* 0x000fea000b800000 */
[----:B------:R-:W0:Y:S01]  /*68d0*/  S2UR UR5, SR_CgaCtaId ;  /* 0x00000000000579c3 */ /* 0x000e220000008800 */
[----:B------:R-:W-:Y:S01]  /*68e0*/  NOP ;  /* 0x0000000000007918 */ /* 0x000fe20000000000 */
[----:B------:R-:W-:Y:S01]  /*68f0*/  UMOV UR4, 0x50 ;  /* 0x0000005000047882 */ /* 0x000fe20000000000 */
[----:B--2---:R-:W-:Y:S02]  /*6900*/  IMAD.U32 R0, RZ, RZ, UR8 ;  /* 0x00000008ff007e24 */ /* 0x004fe4000f8e00ff */
[----:B------:R-:W-:Y:S02]  /*6910*/  IMAD.MOV.U32 R3, RZ, RZ, 0xf ;  /* 0x0000000fff037424 */ /* 0x000fe400078e00ff */
[----:B------:R-:W-:Y:S01]  /*6920*/  IMAD.MOV.U32 R7, RZ, RZ, 0x1 ;  /* 0x00000001ff077424 */ /* 0x000fe200078e00ff */
[----:B------:R-:W-:-:S04]  /*6930*/  LOP3.LUT R0, R0, 0xffff, RZ, 0xc0, !PT ;  /* 0x0000ffff00007812 */ /* 0x000fc800078ec0ff */
[----:B------:R-:W-:-:S05]  /*6940*/  SHF.R.U32.HI R0, RZ, 0x5, R0 ;  /* 0x00000005ff007819 */ /* 0x000fca0000011600 */
[----:B------:R-:W-:Y:S01]  /*6950*/  VIADD R2, R0, 0x10 ;  /* 0x0000001000027836 */ /* 0x000fe20000000000 */
[----:B------:R-:W-:Y:S01]  /*6960*/  SHF.L.U32 R0, R3, R0, RZ ;  /* 0x0000000003007219 */ /* 0x000fe200000006ff */
[----:B0-----:R-:W-:-:S03]  /*6970*/  ULEA UR6, UR5, UR4, 0x18 ;  /* 0x0000000405067291 */ /* 0x001fc6000f8ec0ff */
[----:B------:R-:W-:-:S04]  /*6980*/  SHF.L.U32 R3, R7, R2, RZ ;  /* 0x0000000207037219 */ /* 0x000fc800000006ff */
[----:B------:R-:W-:Y:S02]  /*6990*/  LOP3.LUT R0, R3, R0, RZ, 0xfc, !PT ;  /* 0x0000000003007212 */ /* 0x000fe400078efcff */
[----:B------:R-:W0:Y:S02]  /*69a0*/  LDS R5, [UR6] ;  /* 0x00000006ff057984 */ /* 0x000e240008000800 */
[C---:B------:R-:W-:Y:S02]  /*69b0*/  LOP3.LUT R2, R0.reuse, 0xffff, RZ, 0xc0, !PT ;  /* 0x0000ffff00027812 */ /* 0x040fe400078ec0ff */
[----:B0-----:R-:W-:-:S04]  /*69c0*/  LOP3.LUT R3, R0, 0xffff, R5, 0x80, !PT ;  /* 0x0000ffff00037812 */ /* 0x001fc800078e8005 */
[----:B------:R-:W-:-:S13]  /*69d0*/  ISETP.NE.AND P0, PT, R3, R2, PT ;  /* 0x000000020300720c */ /* 0x000fda0003f05270 */
[----:B------:R-:W-:Y:S05]  /*69e0*/  @P0 BRA `(.L_x_14) ;  /* 0x0000000000500947 */ /* 0x000fea0003800000 */
[----:B------:R-:W-:Y:S02]  /*69f0*/  SHF.R.U32.HI R5, RZ, 0x10, R5 ;  /* 0x00000010ff057819 */ /* 0x000fe40000011605 */
[----:B------:R-:W-:-:S04]  /*6a00*/  SHF.R.U32.HI R2, RZ, 0x10, R0 ;  /* 0x00000010ff027819 */ /* 0x000fc80000011600 */
[----:B------:R-:W-:-:S04]  /*6a10*/  LOP3.LUT R5, R5, R2, RZ, 0xc0, !PT ;  /* 0x0000000205057212 */ /* 0x000fc800078ec0ff */
[----:B------:R-:W-:-:S13]  /*6a20*/  ISETP.NE.AND P0, PT, R5, R2, PT ;  /* 0x000000020500720c */ /* 0x000fda0003f05270 */
[----:B------:R-:W-:Y:S05]  /*6a30*/  @P0 BRA `(.L_x_15) ;  /* 0x0000000000300947 */ /* 0x000fea0003800000 */
[----:B------:R-:W-:Y:S01]  /*6a40*/  R2UR UR4, R0 ;  /* 0x00000000000472ca */ /* 0x000fe200000e0000 */
[----:B------:R-:W-:Y:S01]  /*6a50*/  VOTEU.ANY UR5, UPT, PT ;  /* 0x0000000000057886 */ /* 0x000fe200038e0100 */
[----:B------:R-:W0:Y:S01]  /*6a60*/  S2R R0, SR_LANEID ;  /* 0x0000000000007919 */ /* 0x000e220000000000 */
[----:B------:R-:W-:-:S10]  /*6a70*/  UFLO.U32 UR5, UR5 ;  /* 0x00000005000572bd */ /* 0x000fd400080e0000 */
[----:B------:R-:W-:-:S06]  /*6a80*/  ULOP3.LUT UR4, URZ, UR4, URZ, 0x33, !UPT ;  /* 0x00000004ff047292 */ /* 0x000fcc000f8e33ff */
[----:B------:R-:W-:-:S04]  /*6a90*/  IMAD.U32 R2, RZ, RZ, UR4 ;  /* 0x00000004ff027e24 */ /* 0x000fc8000f8e00ff */
[----:B------:R-:W1:Y:S02]  /*6aa0*/  REDUX UR7, R2 ;  /* 0x00000000020773c4 */ /* 0x000e640000000000 */
[----:B------:R3:W-:Y:S01]  /*6ab0*/  UTCATOMSWS.AND URZ, UR4 ;  /* 0x0000000400ff79e3 */ /* 0x0007e20008000000 */
[----:B0-----:R-:W-:Y:S01]  /*6ac0*/  ISETP.EQ.U32.AND P0, PT, R0, UR5, PT ;  /* 0x0000000500007c0c */ /* 0x001fe2000bf02070 */
[----:B-1----:R-:W-:-:S12]  /*6ad0*/  IMAD.U32 R0, RZ, RZ, UR7 ;  /* 0x00000007ff007e24 */ /* 0x002fd8000f8e00ff */
[----:B------:R3:W-:Y:S01]  /*6ae0*/  @P0 ATOMS.AND RZ, [UR6], R0 ;  /* 0x00000000ffff098c */ /* 0x0007e2000a800006 */
[----:B------:R-:W-:Y:S05]  /*6af0*/  BRA `(.L_x_13) ;  /* 0x0000000000147947 */ /* 0x000fea0003800000 */
.L_x_15:
[----:B------:R-:W-:-:S07]  /*6b00*/  MOV R2, 0x6b20 ;  /* 0x00006b2000027802 */ /* 0x000fce0000000f00 */
[----:B------:R-:W-:Y:S05]  /*6b10*/  CALL.REL.NOINC `($__internal_0_$__cuda_sm10x_tcgen05_guardrail_trap_col_being_dealloced_not_returned_by_alloc) ;  /* 0x00000000002c7944 */ /* 0x000fea0003c00000 */
[----:B------:R-:W-:Y:S05]  /*6b20*/  BRA `(.L_x_13) ;  /* 0x0000000000087947 */ /* 0x000fea0003800000 */
.L_x_14:
[----:B------:R-:W-:-:S07]  /*6b30*/  MOV R2, 0x6b50 ;  /* 0x00006b5000027802 */ /* 0x000fce0000000f00 */
[----:B------:R-:W-:Y:S05]  /*6b40*/  CALL.REL.NOINC `($__internal_2_$__cuda_sm10x_tcgen05_guardrail_trap_unallocated_columns_being_dealloced) ;  /* 0x0000000000387944 */ /* 0x000fea0003c00000 */
.L_x_13:
[----:B------:R-:W-:Y:S01]  /*6b50*/  NOP ;  /* 0x0000000000007918 */ /* 0x000fe20000000000 */
[----:B---3--:R-:W-:Y:S05]  /*6b60*/  EXIT ;  /* 0x000000000000794d */ /* 0x008fea0003800000 */
.L_x_8:
[----:B------:R-:W0:Y:S02]  /*6b70*/  SYNCS.PHASECHK.TRANS64.TRYWAIT P1, [UR6], R10 ;  /* 0x0000000aff0075a7 */ /* 0x000e240008021106 */
[----:B0-----:R-:W-:Y:S05]  /*6b80*/  @!P1 BRA `(.L_x_8) ;  /* 0xfffffffc00f89947 */ /* 0x001fea000383ffff */
[----:B------:R-:W-:Y:S05]  /*6b90*/  BRA `(.L_x_16) ;  /* 0xffffffc000407947 */ /* 0x000fea000383ffff */
.L_x_12:
[----:B------:R-:W0:Y:S02]  /*6ba0*/  SYNCS.PHASECHK.TRANS64.TRYWAIT P0, [UR6], R3 ;  /* 0x00000003ff0075a7 */ /* 0x000e240008001106 */
[----:B0-----:R-:W-:Y:S05]  /*6bb0*/  @!P0 BRA `(.L_x_12) ;  /* 0xfffffffc00f88947 */ /* 0x001fea000383ffff */
[----:B------:R-:W-:Y:S05]  /*6bc0*/  BRA `(.L_x_11) ;  /* 0xffffffd400687947 */ /* 0x000fea000383ffff */
        .weak           $__internal_0_$__cuda_sm10x_tcgen05_guardrail_trap_col_being_dealloced_not_returned_by_alloc
        .type           $__internal_0_$__cuda_sm10x_tcgen05_guardrail_trap_col_being_dealloced_not_returned_by_alloc,@function
        .size           $__internal_0_$__cuda_sm10x_tcgen05_guardrail_trap_col_being_dealloced_not_returned_by_alloc,($__internal_1_$__cuda_sm10x_tcgen05_guardrail_trap_phase_invalid_during_alloc - $__internal_0_$__cuda_sm10x_tcgen05_guardrail_trap_col_being_dealloced_not_returned_by_alloc)
$__internal_0_$__cuda_sm10x_tcgen05_guardrail_trap_col_being_dealloced_not_returned_by_alloc:
[----:B------:R-:W-:Y:S05]  /*6bd0*/  BPT.TRAP 0x1 ;  /* 0x000000040000795c */ /* 0x000fea0000300000 */
[----:B------:R-:W-:-:S04]  /*6be0*/  IMAD.MOV.U32 R3, RZ, RZ, 0x0 ;  /* 0x00000000ff037424 */ /* 0x000fc800078e00ff */
[----:B------:R-:W-:Y:S05]  /*6bf0*/  RET.REL.NODEC R2 `(matmul_kernel) ;  /* 0xffffff9402007950 */ /* 0x000fea0003c3ffff */
        .weak           $__internal_1_$__cuda_sm10x_tcgen05_guardrail_trap_phase_invalid_during_alloc
        .type           $__internal_1_$__cuda_sm10x_tcgen05_guardrail_trap_phase_invalid_during_alloc,@function
        .size           $__internal_1_$__cuda_sm10x_tcgen05_guardrail_trap_phase_invalid_during_alloc,($__internal_2_$__cuda_sm10x_tcgen05_guardrail_trap_unallocated_columns_being_dealloced - $__internal_1_$__cuda_sm10x_tcgen05_guardrail_trap_phase_invalid_during_alloc)
$__internal_1_$__cuda_sm10x_tcgen05_guardrail_trap_phase_invalid_during_alloc:
[----:B------:R-:W-:Y:S05]  /*6c00*/  BPT.TRAP 0x1 ;  /* 0x000000040000795c */ /* 0x000fea0000300000 */
[----:B------:R-:W-:-:S04]  /*6c10*/  IMAD.MOV.U32 R5, RZ, RZ, 0x0 ;  /* 0x00000000ff057424 */ /* 0x000fc800078e00ff */
[----:B------:R-:W-:Y:S05]  /*6c20*/  RET.REL.NODEC R4 `(matmul_kernel) ;  /* 0xffffff9004f47950 */ /* 0x000fea0003c3ffff */
        .weak           $__internal_2_$__cuda_sm10x_tcgen05_guardrail_trap_unallocated_columns_being_dealloced
        .type           $__internal_2_$__cuda_sm10x_tcgen05_guardrail_trap_unallocated_columns_being_dealloced,@function
        .size           $__internal_2_$__cuda_sm10x_tcgen05_guardrail_trap_unallocated_columns_being_dealloced,(.L_x_20 - $__internal_2_$__cuda_sm10x_tcgen05_guardrail_trap_unallocated_columns_being_dealloced)
$__internal_2_$__cuda_sm10x_tcgen05_guardrail_trap_unallocated_columns_being_dealloced:
[----:B------:R-:W-:Y:S05]  /*6c30*/  BPT.TRAP 0x1 ;  /* 0x000000040000795c */ /* 0x000fea0000300000 */
[----:B------:R-:W-:-:S04]  /*6c40*/  IMAD.MOV.U32 R3, RZ, RZ, 0x0 ;  /* 0x00000000ff037424 */ /* 0x000fc800078e00ff */
[----:B------:R-:W-:Y:S05]  /*6c50*/  RET.REL.NODEC R2 `(matmul_kernel) ;  /* 0xffffff9002e87950 */ /* 0x000fea0003c3ffff */
.L_x_17:
[----:B------:R-:W-:-:S00]  /*6c60*/  BRA `(.L_x_17) ;  /* 0xfffffffc00fc7947 */ /* 0x000fc0000383ffff */
[----:B------:R-:W-:-:S00]  /*6c70*/  NOP ;  /* 0x0000000000007918 */ /* 0x000fc00000000000 */
        /* <DEDUP_REMOVED lines=8> */
.L_x_20:


//--------------------- .nv.shared.matmul_kernel  --------------------------
	.section	.nv.shared.matmul_kernel,"aw",@nobits
	.sectionflags	@""
	.align	16
	.zero		1024


//--------------------- .nv.shared.reserved.0     --------------------------
	.section	.nv.shared.reserved.0,"aw",@nobits
	.align	8
	.weak		__nv_reservedSMEM_offset_0_alias
	.size		__nv_reservedSMEM_offset_0_alias, 0, 64
	.other		__nv_reservedSMEM_offset_0_alias,@"STO_CUDA_RESERVED_SHARED STV_DEFAULT"
__nv_reservedSMEM_offset_0_alias:
	.zero		0
.nv.shared.reserved.0:
	.zero		64
	.weak		__nv_reservedSMEM_allocation_phase
	.type		__nv_reservedSMEM_allocation_phase,@object
	.size		__nv_reservedSMEM_allocation_phase,(.L_0 - __nv_reservedSMEM_allocation_phase)
__nv_reservedSMEM_allocation_phase:
	.zero		1
.L_0:
	.zero		7
	.weak		__nv_reservedSMEM_devtool_atexit_pc
	.type		__nv_reservedSMEM_devtool_atexit_pc,@object
	.size		__nv_reservedSMEM_devtool_atexit_pc,(__nv_reservedSMEM_allocation_mask - __nv_reservedSMEM_devtool_atexit_pc)
__nv_reservedSMEM_devtool_atexit_pc:
	.zero		8
	.weak		__nv_reservedSMEM_allocation_mask
	.type		__nv_reservedSMEM_allocation_mask,@object
	.size		__nv_reservedSMEM_allocation_mask,(.L_2 - __nv_reservedSMEM_allocation_mask)
__nv_reservedSMEM_allocation_mask:
	.zero		4
.L_2:


//--------------------- .nv.constant0.matmul_kernel --------------------------
	.section	.nv.constant0.matmul_kernel,"a",@progbits
	.sectionflags	@""
	.align	4
.nv.constant0.matmul_kernel:
	.zero		976


//--------------------- SYMBOLS --------------------------

	.type		.nv.reservedSmem.offset0,@object
	.size		.nv.reservedSmem.offset0,0x4
	.type		.nv.reservedSmem.cap,@object
	.size		.nv.reservedSmem.cap,0x4
